	.target	sm_90a

	.elftype	@"ET_EXEC"


//--------------------- .note.nv.tkinfo           --------------------------
	.section	.note.nv.tkinfo,"",@"SHT_NOTE"
	.sectionflags	@"SHF_NOTE_NV_TKINFO"
	.tkinfo
        /*0018*/ 	.word	0x00000002
        /*0030*/ 	.string	""
        /*0030*/ 	.string	"ptxas"
        /*0030*/ 	.string	"Cuda compilation tools, release 13.0, V13.0.88"
        /*0030*/ 	.string	"Build cuda_13.0.r13.0/compiler.36424714_0"
        /*0030*/ 	.string	"-arch sm_90a -m 64 "



//--------------------- .note.nv.cuinfo           --------------------------
	.section	.note.nv.cuinfo,"",@"SHT_NOTE"
	.sectionflags	@"SHF_NOTE_NV_CUINFO"
        /*0018*/ 	.short	0x0002
        /*001a*/ 	.short	0x005a
        /*001c*/ 	.short	0x0082
	.zero		2


//--------------------- .nv.info                  --------------------------
	.section	.nv.info,"",@"SHT_CUDA_INFO"
	.align	4


	//----- nvinfo : EIATTR_REGCOUNT
	.align		4
        /*0000*/ 	.byte	0x04, 0x2f
        /*0002*/ 	.short	(.L_15 - .L_14)
	.align		4
.L_14:
        /*0004*/ 	.word	index@(_ZN7cutlass13device_kernelINS_4gemm6kernel13GemmUniversalIN4cute5tupleIJiiiiEEENS1_10collective13CollectiveMmaINS1_34MainloopSm90TmaGmmaWarpSpecializedILi10ENS5_IJNS4_1CILi2EEENSA_ILi1EEESC_EEENS1_35KernelTmaWarpSpecializedCooperativeEEENS5_IJNSA_ILi128EEENSA_ILi224EEENSA_ILi64EEEEEEaNS5_IJlSC_lEEEaSK_NS4_8TiledMMAINS4_8MMA_AtomIJNS4_4SM904GMMA26MMA_64x32x32_S32S8S8_SS_TNEEEENS4_6LayoutISD_NS5_IJSC_NSA_ILi0EEESS_EEEEENS5_IJNS4_10UnderscoreESV_SV_EEEEENS4_13SM90_TMA_LOADENS4_14ComposedLayoutINS4_7SwizzleILi2ELi4ELi3EEENS4_18smem_ptr_flag_bitsILi8EEENSR_INS5_IJNSA_ILi8EEESI_EEENS5_IJSI_SC_EEEEEEEvNS4_8identityENS4_23SM90_TMA_LOAD_MULTICASTES18_vS19_EENS_8epilogue10collective6detail29Sm90TmaWarpSpecializedAdapterINS1D_15DefaultEpilogueIaSK_SK_NS1C_6thread17LinearCombinationIaLi1EiiLNS1H_9ScaleType4KindE0ELNS_15FloatRoundStyleE2EaEENS1_15EpilogueDefaultEEEEEvvEEEEvNT_6ParamsE)
        /*0008*/ 	.word	0x000000a8


	//----- nvinfo : EIATTR_FRAME_SIZE
	.align		4
.L_15:
        /*000c*/ 	.byte	0x04, 0x11
        /*000e*/ 	.short	(.L_17 - .L_16)
	.align		4
.L_16:
        /*0010*/ 	.word	index@(_ZN7cutlass13device_kernelINS_4gemm6kernel13GemmUniversalIN4cute5tupleIJiiiiEEENS1_10collective13CollectiveMmaINS1_34MainloopSm90TmaGmmaWarpSpecializedILi10ENS5_IJNS4_1CILi2EEENSA_ILi1EEESC_EEENS1_35KernelTmaWarpSpecializedCooperativeEEENS5_IJNSA_ILi128EEENSA_ILi224EEENSA_ILi64EEEEEEaNS5_IJlSC_lEEEaSK_NS4_8TiledMMAINS4_8MMA_AtomIJNS4_4SM904GMMA26MMA_64x32x32_S32S8S8_SS_TNEEEENS4_6LayoutISD_NS5_IJSC_NSA_ILi0EEESS_EEEEENS5_IJNS4_10UnderscoreESV_SV_EEEEENS4_13SM90_TMA_LOADENS4_14ComposedLayoutINS4_7SwizzleILi2ELi4ELi3EEENS4_18smem_ptr_flag_bitsILi8EEENSR_INS5_IJNSA_ILi8EEESI_EEENS5_IJSI_SC_EEEEEEEvNS4_8identityENS4_23SM90_TMA_LOAD_MULTICASTES18_vS19_EENS_8epilogue10collective6detail29Sm90TmaWarpSpecializedAdapterINS1D_15DefaultEpilogueIaSK_SK_NS1C_6thread17LinearCombinationIaLi1EiiLNS1H_9ScaleType4KindE0ELNS_15FloatRoundStyleE2EaEENS1_15EpilogueDefaultEEEEEvvEEEEvNT_6ParamsE)
        /*0014*/ 	.word	0x00000000


	//----- nvinfo : EIATTR_MIN_STACK_SIZE
	.align		4
.L_17:
        /*0018*/ 	.byte	0x04, 0x12
        /*001a*/ 	.short	(.L_19 - .L_18)
	.align		4
.L_18:
        /*001c*/ 	.word	index@(_ZN7cutlass13device_kernelINS_4gemm6kernel13GemmUniversalIN4cute5tupleIJiiiiEEENS1_10collective13CollectiveMmaINS1_34MainloopSm90TmaGmmaWarpSpecializedILi10ENS5_IJNS4_1CILi2EEENSA_ILi1EEESC_EEENS1_35KernelTmaWarpSpecializedCooperativeEEENS5_IJNSA_ILi128EEENSA_ILi224EEENSA_ILi64EEEEEEaNS5_IJlSC_lEEEaSK_NS4_8TiledMMAINS4_8MMA_AtomIJNS4_4SM904GMMA26MMA_64x32x32_S32S8S8_SS_TNEEEENS4_6LayoutISD_NS5_IJSC_NSA_ILi0EEESS_EEEEENS5_IJNS4_10UnderscoreESV_SV_EEEEENS4_13SM90_TMA_LOADENS4_14ComposedLayoutINS4_7SwizzleILi2ELi4ELi3EEENS4_18smem_ptr_flag_bitsILi8EEENSR_INS5_IJNSA_ILi8EEESI_EEENS5_IJSI_SC_EEEEEEEvNS4_8identityENS4_23SM90_TMA_LOAD_MULTICASTES18_vS19_EENS_8epilogue10collective6detail29Sm90TmaWarpSpecializedAdapterINS1D_15DefaultEpilogueIaSK_SK_NS1C_6thread17LinearCombinationIaLi1EiiLNS1H_9ScaleType4KindE0ELNS_15FloatRoundStyleE2EaEENS1_15EpilogueDefaultEEEEEvvEEEEvNT_6ParamsE)
        /*0020*/ 	.word	0x00000000
.L_19:


//--------------------- .nv.compat                --------------------------
	.section	.nv.compat,"",@"SHT_CUDA_COMPAT_INFO"
	.align	4
        /*0000*/ 	.byte	0x02, 0x09, 0x01, 0x00, 0x02, 0x02, 0x04, 0x00, 0x02, 0x05, 0x05, 0x00, 0x03, 0x07, 0x01, 0x01
        /*0010*/ 	.byte	0x02, 0x03, 0x01, 0x00, 0x02, 0x06, 0x01, 0x00, 0x04, 0x0b, 0x08, 0x00, 0x00, 0x00, 0x00, 0x00
        /*0020*/ 	.byte	0x00, 0x00, 0x00, 0x00


//--------------------- .nv.info._ZN7cutlass13device_kernelINS_4gemm6kernel13GemmUniversalIN4cute5tupleIJiiiiEEENS1_10collective13CollectiveMmaINS1_34MainloopSm90TmaGmmaWarpSpecializedILi10ENS5_IJNS4_1CILi2EEENSA_ILi1EEESC_EEENS1_35KernelTmaWarpSpecializedCooperativeEEENS5_IJNSA_ILi128EEENSA_ILi224EEENSA_ILi64EEEEEEaNS5_IJlSC_lEEEaSK_NS4_8TiledMMAINS4_8MMA_AtomIJNS4_4SM904GMMA26MMA_64x32x32_S32S8S8_SS_TNEEEENS4_6LayoutISD_NS5_IJSC_NSA_ILi0EEESS_EEEEENS5_IJNS4_10UnderscoreESV_SV_EEEEENS4_13SM90_TMA_LOADENS4_14ComposedLayoutINS4_7SwizzleILi2ELi4ELi3EEENS4_18smem_ptr_flag_bitsILi8EEENSR_INS5_IJNSA_ILi8EEESI_EEENS5_IJSI_SC_EEEEEEEvNS4_8identityENS4_23SM90_TMA_LOAD_MULTICASTES18_vS19_EENS_8epilogue10collective6detail29Sm90TmaWarpSpecializedAdapterINS1D_15DefaultEpilogueIaSK_SK_NS1C_6thread17LinearCombinationIaLi1EiiLNS1H_9ScaleType4KindE0ELNS_15FloatRoundStyleE2EaEENS1_15EpilogueDefaultEEEEEvvEEEEvNT_6ParamsE --------------------------
	.section	.nv.info._ZN7cutlass13device_kernelINS_4gemm6kernel13GemmUniversalIN4cute5tupleIJiiiiEEENS1_10collective13CollectiveMmaINS1_34MainloopSm90TmaGmmaWarpSpecializedILi10ENS5_IJNS4_1CILi2EEENSA_ILi1EEESC_EEENS1_35KernelTmaWarpSpecializedCooperativeEEENS5_IJNSA_ILi128EEENSA_ILi224EEENSA_ILi64EEEEEEaNS5_IJlSC_lEEEaSK_NS4_8TiledMMAINS4_8MMA_AtomIJNS4_4SM904GMMA26MMA_64x32x32_S32S8S8_SS_TNEEEENS4_6LayoutISD_NS5_IJSC_NSA_ILi0EEESS_EEEEENS5_IJNS4_10UnderscoreESV_SV_EEEEENS4_13SM90_TMA_LOADENS4_14ComposedLayoutINS4_7SwizzleILi2ELi4ELi3EEENS4_18smem_ptr_flag_bitsILi8EEENSR_INS5_IJNSA_ILi8EEESI_EEENS5_IJSI_SC_EEEEEEEvNS4_8identityENS4_23SM90_TMA_LOAD_MULTICASTES18_vS19_EENS_8epilogue10collective6detail29Sm90TmaWarpSpecializedAdapterINS1D_15DefaultEpilogueIaSK_SK_NS1C_6thread17LinearCombinationIaLi1EiiLNS1H_9ScaleType4KindE0ELNS_15FloatRoundStyleE2EaEENS1_15EpilogueDefaultEEEEEvvEEEEvNT_6ParamsE,"",@"SHT_CUDA_INFO"
	.sectionflags	@""
	.align	4


	//----- nvinfo : EIATTR_CUDA_API_VERSION
	.align		4
        /*0000*/ 	.byte	0x04, 0x37
        /*0002*/ 	.short	(.L_21 - .L_20)
.L_20:
        /*0004*/ 	.word	0x00000082


	//----- nvinfo : EIATTR_KPARAM_INFO
	.align		4
.L_21:
        /*0008*/ 	.byte	0x04, 0x17
        /*000a*/ 	.short	(.L_23 - .L_22)
.L_22:
        /*000c*/ 	.word	0x00000000
        /*0010*/ 	.short	0x0000
        /*0012*/ 	.short	0x0070
        /*0014*/ 	.byte	0x00, 0xf0, 0x01, 0x10


	//----- nvinfo : EIATTR_SPARSE_MMA_MASK
	.align		4
.L_23:
        /*0018*/ 	.byte	0x03, 0x50
        /*001a*/ 	.short	0x0000


	//----- nvinfo : EIATTR_MAXREG_COUNT
	.align		4
        /*001c*/ 	.byte	0x03, 0x1b
        /*001e*/ 	.short	0x00a8


	//----- nvinfo : EIATTR_NUM_BARRIERS
	.align		4
        /*0020*/ 	.byte	0x02, 0x4c
        /*0022*/ 	.byte	0x01
	.zero		1


	//----- nvinfo : EIATTR_EXTERNS
	.align		4
        /*0024*/ 	.byte	0x04, 0x0f
        /*0026*/ 	.short	(.L_25 - .L_24)


	//   ....[0]....
	.align		4
.L_24:
        /*0028*/ 	.word	index@(__assertfail)


	//----- nvinfo : EIATTR_MERCURY_ISA_VERSION
	.align		4
.L_25:
        /*002c*/ 	.byte	0x03, 0x5f
        /*002e*/ 	.short	0x0101


	//----- nvinfo : EIATTR_INT_WARP_WIDE_INSTR_OFFSETS
	.align		4
        /*0030*/ 	.byte	0x04, 0x31
        /*0032*/ 	.short	(.L_27 - .L_26)


	//   ....[0]....
.L_26:
        /*0034*/ 	.word	0x00000570


	//   ....[1]....
        /*0038*/ 	.word	0x000005a0


	//   ....[2]....
        /*003c*/ 	.word	0x00000760


	//----- nvinfo : EIATTR_COOP_GROUP_MASK_REGIDS
	.align		4
.L_27:
        /*0040*/ 	.byte	0x04, 0x29
        /*0042*/ 	.short	(.L_29 - .L_28)


	//   ....[0]....
.L_28:
        /*0044*/ 	.word	0xffffffff


	//   ....[1]....
        /*0048*/ 	.word	0xffffffff


	//   ....[2]....
        /*004c*/ 	.word	0xffffffff


	//   ....[3]....
        /*0050*/ 	.word	0xffffffff


	//   ....[4]....
        /*0054*/ 	.word	0xffffffff


	//   ....[5]....
        /*0058*/ 	.word	0xffffffff


	//----- nvinfo : EIATTR_COOP_GROUP_INSTR_OFFSETS
	.align		4
.L_29:
        /*005c*/ 	.byte	0x04, 0x28
        /*005e*/ 	.short	(.L_31 - .L_30)


	//   ....[0]....
.L_30:
        /*0060*/ 	.word	0x00000060


	//   ....[1]....
        /*0064*/ 	.word	0x00000070


	//   ....[2]....
        /*0068*/ 	.word	0x00000130


	//   ....[3]....
        /*006c*/ 	.word	0x000003c0


	//   ....[4]....
        /*0070*/ 	.word	0x000008e0


	//   ....[5]....
        /*0074*/ 	.word	0x00001310


	//----- nvinfo : EIATTR_REG_RECONFIG
	.align		4
.L_31:
        /*0078*/ 	.byte	0x01, 0x54
	.zero		2


	//----- nvinfo : EIATTR_SYSCALL_OFFSETS
	.align		4
        /*007c*/ 	.byte	0x04, 0x46
        /*007e*/ 	.short	(.L_33 - .L_32)


	//   ....[0]....
.L_32:
        /*0080*/ 	.word	0x000014d0


	//----- nvinfo : EIATTR_MBARRIER_INSTR_OFFSETS
	.align		4
.L_33:
        /*0084*/ 	.byte	0x04, 0x39
        /*0086*/ 	.short	(.L_35 - .L_34)


	//   ....[0]....
.L_34:
        /*0088*/ 	.word	0x00000250
        /*008c*/ 	.word	0x000000ff
        /*0090*/ 	.word	0x00000000
        /*0094*/ 	.short	0x0100
        /*0096*/ 	.byte	0x08
	.zero		1


	//   ....[1]....
        /*0098*/ 	.word	0x00000260
        /*009c*/ 	.word	0x000000ff
        /*00a0*/ 	.word	0x00000050
        /*00a4*/ 	.short	0x0100
        /*00a6*/ 	.byte	0x08
	.zero		1


	//   ....[2]....
        /*00a8*/ 	.word	0x00000270
        /*00ac*/ 	.word	0x000000ff
        /*00b0*/ 	.word	0x00000008
        /*00b4*/ 	.short	0x0100
        /*00b6*/ 	.byte	0x08
	.zero		1


	//   ....[3]....
        /*00b8*/ 	.word	0x00000280
        /*00bc*/ 	.word	0x000000ff
        /*00c0*/ 	.word	0x00000058
        /*00c4*/ 	.short	0x0100
        /*00c6*/ 	.byte	0x08
	.zero		1


	//   ....[4]....
        /*00c8*/ 	.word	0x00000290
        /*00cc*/ 	.word	0x000000ff
        /*00d0*/ 	.word	0x00000010
        /*00d4*/ 	.short	0x0100
        /*00d6*/ 	.byte	0x08
	.zero		1


	//   ....[5]....
        /*00d8*/ 	.word	0x000002a0
        /*00dc*/ 	.word	0x000000ff
        /*00e0*/ 	.word	0x00000060
        /*00e4*/ 	.short	0x0100
        /*00e6*/ 	.byte	0x08
	.zero		1


	//   ....[6]....
        /*00e8*/ 	.word	0x000002b0
        /*00ec*/ 	.word	0x000000ff
        /*00f0*/ 	.word	0x00000018
        /*00f4*/ 	.short	0x0100
        /*00f6*/ 	.byte	0x08
	.zero		1


	//   ....[7]....
        /*00f8*/ 	.word	0x000002c0
        /*00fc*/ 	.word	0x000000ff
        /*0100*/ 	.word	0x00000068
        /*0104*/ 	.short	0x0100
        /*0106*/ 	.byte	0x08
	.zero		1


	//   ....[8]....
        /*0108*/ 	.word	0x000002d0
        /*010c*/ 	.word	0x000000ff
        /*0110*/ 	.word	0x00000020
        /*0114*/ 	.short	0x0100
        /*0116*/ 	.byte	0x08
	.zero		1


	//   ....[9]....
        /*0118*/ 	.word	0x000002e0
        /*011c*/ 	.word	0x000000ff
        /*0120*/ 	.word	0x00000070
        /*0124*/ 	.short	0x0100
        /*0126*/ 	.byte	0x08
	.zero		1


	//   ....[10]....
        /*0128*/ 	.word	0x000002f0
        /*012c*/ 	.word	0x000000ff
        /*0130*/ 	.word	0x00000028
        /*0134*/ 	.short	0x0100
        /*0136*/ 	.byte	0x08
	.zero		1


	//   ....[11]....
        /*0138*/ 	.word	0x00000300
        /*013c*/ 	.word	0x000000ff
        /*0140*/ 	.word	0x00000078
        /*0144*/ 	.short	0x0100
        /*0146*/ 	.byte	0x08
	.zero		1


	//   ....[12]....
        /*0148*/ 	.word	0x00000310
        /*014c*/ 	.word	0x000000ff
        /*0150*/ 	.word	0x00000030
        /*0154*/ 	.short	0x0100
        /*0156*/ 	.byte	0x08
	.zero		1


	//   ....[13]....
        /*0158*/ 	.word	0x00000320
        /*015c*/ 	.word	0x000000ff
        /*0160*/ 	.word	0x00000080
        /*0164*/ 	.short	0x0100
        /*0166*/ 	.byte	0x08
	.zero		1


	//   ....[14]....
        /*0168*/ 	.word	0x00000330
        /*016c*/ 	.word	0x000000ff
        /*0170*/ 	.word	0x00000038
        /*0174*/ 	.short	0x0100
        /*0176*/ 	.byte	0x08
	.zero		1


	//   ....[15]....
        /*0178*/ 	.word	0x00000340
        /*017c*/ 	.word	0x000000ff
        /*0180*/ 	.word	0x00000088
        /*0184*/ 	.short	0x0100
        /*0186*/ 	.byte	0x08
	.zero		1


	//   ....[16]....
        /*0188*/ 	.word	0x00000350
        /*018c*/ 	.word	0x000000ff
        /*0190*/ 	.word	0x00000040
        /*0194*/ 	.short	0x0100
        /*0196*/ 	.byte	0x08
	.zero		1


	//   ....[17]....
        /*0198*/ 	.word	0x00000360
        /*019c*/ 	.word	0x000000ff
        /*01a0*/ 	.word	0x00000090
        /*01a4*/ 	.short	0x0100
        /*01a6*/ 	.byte	0x08
	.zero		1


	//   ....[18]....
        /*01a8*/ 	.word	0x00000370
        /*01ac*/ 	.word	0x000000ff
        /*01b0*/ 	.word	0x00000048
        /*01b4*/ 	.short	0x0100
        /*01b6*/ 	.byte	0x08
	.zero		1


	//   ....[19]....
        /*01b8*/ 	.word	0x00000380
        /*01bc*/ 	.word	0x000000ff
        /*01c0*/ 	.word	0x00000098
        /*01c4*/ 	.short	0x0100
        /*01c6*/ 	.byte	0x08
	.zero		1


	//   ....[20]....
        /*01c8*/ 	.word	0x000007e0
        /*01cc*/ 	.word	0x000000ff
        /*01d0*/ 	.word	0x000000b0
        /*01d4*/ 	.short	0x0100
        /*01d6*/ 	.byte	0x06
	.zero		1


	//   ....[21]....
        /*01d8*/ 	.word	0x00000870
        /*01dc*/ 	.word	0x000000ff
        /*01e0*/ 	.word	0x000000b8
        /*01e4*/ 	.short	0x0100
        /*01e6*/ 	.byte	0x06
	.zero		1


	//   ....[22]....
        /*01e8*/ 	.word	0x000015a0
        /*01ec*/ 	.word	0x00000003
        /*01f0*/ 	.word	0x00000000
        /*01f4*/ 	.short	0x010a
        /*01f6*/ 	.byte	0x3f
	.zero		1


	//   ....[23]....
        /*01f8*/ 	.word	0x000015e0
        /*01fc*/ 	.word	0x00000003
        /*0200*/ 	.word	0x00000000
        /*0204*/ 	.short	0x010a
        /*0206*/ 	.byte	0x3f
	.zero		1


	//   ....[24]....
        /*0208*/ 	.word	0x00001d90
        /*020c*/ 	.word	0x00000005
        /*0210*/ 	.word	0x00000000
        /*0214*/ 	.short	0x010a
        /*0216*/ 	.byte	0x3f
	.zero		1


	//   ....[25]....
        /*0218*/ 	.word	0x00001dd0
        /*021c*/ 	.word	0x00000005
        /*0220*/ 	.word	0x00000000
        /*0224*/ 	.short	0x010a
        /*0226*/ 	.byte	0x3f
	.zero		1


	//   ....[26]....
        /*0228*/ 	.word	0x000023d0
        /*022c*/ 	.word	0x00000005
        /*0230*/ 	.word	0x00000000
        /*0234*/ 	.short	0x0101
        /*0236*/ 	.byte	0x3f
	.zero		1


	//   ....[27]....
        /*0238*/ 	.word	0x000025f0
        /*023c*/ 	.word	0x00000003
        /*0240*/ 	.word	0x00000000
        /*0244*/ 	.short	0x0101
        /*0246*/ 	.byte	0x3f
	.zero		1


	//   ....[28]....
        /*0248*/ 	.word	0x000095a0
        /*024c*/ 	.word	0x00000017
        /*0250*/ 	.word	0x00000050
        /*0254*/ 	.short	0x010a
        /*0256*/ 	.byte	0x3f
	.zero		1


	//   ....[29]....
        /*0258*/ 	.word	0x00009910
        /*025c*/ 	.word	0x00000003
        /*0260*/ 	.word	0x000000b8
        /*0264*/ 	.short	0x0101
        /*0266*/ 	.byte	0x3f
	.zero		1


	//   ....[30]....
        /*0268*/ 	.word	0x0000a070
        /*026c*/ 	.word	0x00000007
        /*0270*/ 	.word	0x00000000
        /*0274*/ 	.short	0x010a
        /*0276*/ 	.byte	0x3f
	.zero		1


	//   ....[31]....
        /*0278*/ 	.word	0x0000a0f0
        /*027c*/ 	.word	0x00000008
        /*0280*/ 	.word	0x00000000
        /*0284*/ 	.short	0x010a
        /*0286*/ 	.byte	0x3f
	.zero		1


	//   ....[32]....
        /*0288*/ 	.word	0x0000a180
        /*028c*/ 	.word	0x00000009
        /*0290*/ 	.word	0x00000000
        /*0294*/ 	.short	0x010a
        /*0296*/ 	.byte	0x3f
	.zero		1


	//   ....[33]....
        /*0298*/ 	.word	0x0000a210
        /*029c*/ 	.word	0x00000008
        /*02a0*/ 	.word	0x00000000
        /*02a4*/ 	.short	0x010a
        /*02a6*/ 	.byte	0x3f
	.zero		1


	//   ....[34]....
        /*02a8*/ 	.word	0x0000a2a0
        /*02ac*/ 	.word	0x00000009
        /*02b0*/ 	.word	0x00000000
        /*02b4*/ 	.short	0x010a
        /*02b6*/ 	.byte	0x3f
	.zero		1


	//   ....[35]....
        /*02b8*/ 	.word	0x0000a330
        /*02bc*/ 	.word	0x00000008
        /*02c0*/ 	.word	0x00000000
        /*02c4*/ 	.short	0x010a
        /*02c6*/ 	.byte	0x3f
	.zero		1


	//   ....[36]....
        /*02c8*/ 	.word	0x0000a3c0
        /*02cc*/ 	.word	0x00000009
        /*02d0*/ 	.word	0x00000000
        /*02d4*/ 	.short	0x010a
        /*02d6*/ 	.byte	0x3f
	.zero		1


	//   ....[37]....
        /*02d8*/ 	.word	0x0000a450
        /*02dc*/ 	.word	0x00000008
        /*02e0*/ 	.word	0x00000000
        /*02e4*/ 	.short	0x010a
        /*02e6*/ 	.byte	0x3f
	.zero		1


	//   ....[38]....
        /*02e8*/ 	.word	0x0000a4e0
        /*02ec*/ 	.word	0x0000000b
        /*02f0*/ 	.word	0x00000000
        /*02f4*/ 	.short	0x010a
        /*02f6*/ 	.byte	0x3f
	.zero		1


	//   ....[39]....
        /*02f8*/ 	.word	0x0000a570
        /*02fc*/ 	.word	0x00000003
        /*0300*/ 	.word	0x00000000
        /*0304*/ 	.short	0x010a
        /*0306*/ 	.byte	0x3f
	.zero		1


	//   ....[40]....
        /*0308*/ 	.word	0x0000a5d0
        /*030c*/ 	.word	0x00000003
        /*0310*/ 	.word	0x00000000
        /*0314*/ 	.short	0x010a
        /*0316*/ 	.byte	0x3f
	.zero		1


	//   ....[41]....
        /*0318*/ 	.word	0x0000a620
        /*031c*/ 	.word	0x00000005
        /*0320*/ 	.word	0x00000000
        /*0324*/ 	.short	0x010a
        /*0326*/ 	.byte	0x3f
	.zero		1


	//   ....[42]....
        /*0328*/ 	.word	0x0000a6f0
        /*032c*/ 	.word	0x00000017
        /*0330*/ 	.word	0x00000050
        /*0334*/ 	.short	0x010a
        /*0336*/ 	.byte	0x3f
	.zero		1


	//   ....[43]....
        /*0338*/ 	.word	0x0000a7c0
        /*033c*/ 	.word	0x00000007
        /*0340*/ 	.word	0x00000000
        /*0344*/ 	.short	0x010a
        /*0346*/ 	.byte	0x3f
	.zero		1


	//   ....[44]....
        /*0348*/ 	.word	0x0000a810
        /*034c*/ 	.word	0x00000008
        /*0350*/ 	.word	0x00000000
        /*0354*/ 	.short	0x010a
        /*0356*/ 	.byte	0x3f
	.zero		1


	//   ....[45]....
        /*0358*/ 	.word	0x0000a860
        /*035c*/ 	.word	0x00000009
        /*0360*/ 	.word	0x00000000
        /*0364*/ 	.short	0x010a
        /*0366*/ 	.byte	0x3f
	.zero		1


	//   ....[46]....
        /*0368*/ 	.word	0x0000a8b0
        /*036c*/ 	.word	0x00000008
        /*0370*/ 	.word	0x00000000
        /*0374*/ 	.short	0x010a
        /*0376*/ 	.byte	0x3f
	.zero		1


	//   ....[47]....
        /*0378*/ 	.word	0x0000a900
        /*037c*/ 	.word	0x00000009
        /*0380*/ 	.word	0x00000000
        /*0384*/ 	.short	0x010a
        /*0386*/ 	.byte	0x3f
	.zero		1


	//   ....[48]....
        /*0388*/ 	.word	0x0000a950
        /*038c*/ 	.word	0x00000008
        /*0390*/ 	.word	0x00000000
        /*0394*/ 	.short	0x010a
        /*0396*/ 	.byte	0x3f
	.zero		1


	//   ....[49]....
        /*0398*/ 	.word	0x0000a9a0
        /*039c*/ 	.word	0x00000009
        /*03a0*/ 	.word	0x00000000
        /*03a4*/ 	.short	0x010a
        /*03a6*/ 	.byte	0x3f
	.zero		1


	//   ....[50]....
        /*03a8*/ 	.word	0x0000a9f0
        /*03ac*/ 	.word	0x00000008
        /*03b0*/ 	.word	0x00000000
        /*03b4*/ 	.short	0x010a
        /*03b6*/ 	.byte	0x3f
	.zero		1


	//   ....[51]....
        /*03b8*/ 	.word	0x0000aa40
        /*03bc*/ 	.word	0x0000000b
        /*03c0*/ 	.word	0x00000000
        /*03c4*/ 	.short	0x010a
        /*03c6*/ 	.byte	0x3f
	.zero		1


	//----- nvinfo : EIATTR_NUM_MBARRIERS
	.align		4
.L_35:
        /*03c8*/ 	.byte	0x03, 0x38
        /*03ca*/ 	.short	0x0016


	//----- nvinfo : EIATTR_EXIT_INSTR_OFFSETS
	.align		4
        /*03cc*/ 	.byte	0x04, 0x1c
        /*03ce*/ 	.short	(.L_37 - .L_36)


	//   ....[0]....
.L_36:
        /*03d0*/ 	.word	0x00000a40


	//   ....[1]....
        /*03d4*/ 	.word	0x00001250


	//   ....[2]....
        /*03d8*/ 	.word	0x00008cb0


	//   ....[3]....
        /*03dc*/ 	.word	0x00009210


	//   ....[4]....
        /*03e0*/ 	.word	0x0000a5c0


	//----- nvinfo : EIATTR_MAX_THREADS
	.align		4
.L_37:
        /*03e4*/ 	.byte	0x04, 0x05
        /*03e6*/ 	.short	(.L_39 - .L_38)
.L_38:
        /*03e8*/ 	.word	0x00000180
        /*03ec*/ 	.word	0x00000001
        /*03f0*/ 	.word	0x00000001


	//----- nvinfo : EIATTR_CRS_STACK_SIZE
	.align		4
.L_39:
        /*03f4*/ 	.byte	0x04, 0x1e
        /*03f6*/ 	.short	(.L_41 - .L_40)
.L_40:
        /*03f8*/ 	.word	0x00000000


	//----- nvinfo : EIATTR_CBANK_PARAM_SIZE
	.align		4
.L_41:
        /*03fc*/ 	.byte	0x03, 0x19
        /*03fe*/ 	.short	0x0470


	//----- nvinfo : EIATTR_PARAM_CBANK
	.align		4
        /*0400*/ 	.byte	0x04, 0x0a
        /*0402*/ 	.short	(.L_43 - .L_42)
	.align		4
.L_42:
        /*0404*/ 	.word	index@(.nv.constant0._ZN7cutlass13device_kernelINS_4gemm6kernel13GemmUniversalIN4cute5tupleIJiiiiEEENS1_10collective13CollectiveMmaINS1_34MainloopSm90TmaGmmaWarpSpecializedILi10ENS5_IJNS4_1CILi2EEENSA_ILi1EEESC_EEENS1_35KernelTmaWarpSpecializedCooperativeEEENS5_IJNSA_ILi128EEENSA_ILi224EEENSA_ILi64EEEEEEaNS5_IJlSC_lEEEaSK_NS4_8TiledMMAINS4_8MMA_AtomIJNS4_4SM904GMMA26MMA_64x32x32_S32S8S8_SS_TNEEEENS4_6LayoutISD_NS5_IJSC_NSA_ILi0EEESS_EEEEENS5_IJNS4_10UnderscoreESV_SV_EEEEENS4_13SM90_TMA_LOADENS4_14ComposedLayoutINS4_7SwizzleILi2ELi4ELi3EEENS4_18smem_ptr_flag_bitsILi8EEENSR_INS5_IJNSA_ILi8EEESI_EEENS5_IJSI_SC_EEEEEEEvNS4_8identityENS4_23SM90_TMA_LOAD_MULTICASTES18_vS19_EENS_8epilogue10collective6detail29Sm90TmaWarpSpecializedAdapterINS1D_15DefaultEpilogueIaSK_SK_NS1C_6thread17LinearCombinationIaLi1EiiLNS1H_9ScaleType4KindE0ELNS_15FloatRoundStyleE2EaEENS1_15EpilogueDefaultEEEEEvvEEEEvNT_6ParamsE)
        /*0408*/ 	.short	0x0210
        /*040a*/ 	.short	0x0470


	//----- nvinfo : EIATTR_SW_WAR
	.align		4
.L_43:
        /*040c*/ 	.byte	0x04, 0x36
        /*040e*/ 	.short	(.L_45 - .L_44)
.L_44:
        /*0410*/ 	.word	0x00000008
.L_45:


//--------------------- .nv.callgraph             --------------------------
	.section	.nv.callgraph,"",@"SHT_CUDA_CALLGRAPH"
	.align	4
	.sectionentsize	8
	.align		4
        /*0000*/ 	.word	0x00000000
	.align		4
        /*0004*/ 	.word	0xffffffff
	.align		4
        /*0008*/ 	.word	index@(_ZN7cutlass13device_kernelINS_4gemm6kernel13GemmUniversalIN4cute5tupleIJiiiiEEENS1_10collective13CollectiveMmaINS1_34MainloopSm90TmaGmmaWarpSpecializedILi10ENS5_IJNS4_1CILi2EEENSA_ILi1EEESC_EEENS1_35KernelTmaWarpSpecializedCooperativeEEENS5_IJNSA_ILi128EEENSA_ILi224EEENSA_ILi64EEEEEEaNS5_IJlSC_lEEEaSK_NS4_8TiledMMAINS4_8MMA_AtomIJNS4_4SM904GMMA26MMA_64x32x32_S32S8S8_SS_TNEEEENS4_6LayoutISD_NS5_IJSC_NSA_ILi0EEESS_EEEEENS5_IJNS4_10UnderscoreESV_SV_EEEEENS4_13SM90_TMA_LOADENS4_14ComposedLayoutINS4_7SwizzleILi2ELi4ELi3EEENS4_18smem_ptr_flag_bitsILi8EEENSR_INS5_IJNSA_ILi8EEESI_EEENS5_IJSI_SC_EEEEEEEvNS4_8identityENS4_23SM90_TMA_LOAD_MULTICASTES18_vS19_EENS_8epilogue10collective6detail29Sm90TmaWarpSpecializedAdapterINS1D_15DefaultEpilogueIaSK_SK_NS1C_6thread17LinearCombinationIaLi1EiiLNS1H_9ScaleType4KindE0ELNS_15FloatRoundStyleE2EaEENS1_15EpilogueDefaultEEEEEvvEEEEvNT_6ParamsE)
	.align		4
        /*000c*/ 	.word	index@(__assertfail)
	.align		4
        /*0010*/ 	.word	0x00000000
	.align		4
        /*0014*/ 	.word	0xfffffffe
	.align		4
        /*0018*/ 	.word	0x00000000
	.align		4
        /*001c*/ 	.word	0xfffffffd
	.align		4
        /*0020*/ 	.word	0x00000000
	.align		4
        /*0024*/ 	.word	0xfffffffc


//--------------------- .nv.constant4             --------------------------
	.section	.nv.constant4,"a",@progbits
	.align	8
	.align		8
.nv.constant4:
        /*0000*/ 	.dword	__assertfail
	.align		8
        /*0008*/ 	.dword	__unnamed_1
	.align		8
        /*0010*/ 	.dword	_ZN40_INTERNAL_dad8f65c_4_k_cu_25bea610_169494cuda3std3__45__cpo5beginE
	.align		8
        /*0018*/ 	.dword	_ZN40_INTERNAL_dad8f65c_4_k_cu_25bea610_169494cuda3std3__45__cpo3endE
	.align		8
        /*0020*/ 	.dword	_ZN40_INTERNAL_dad8f65c_4_k_cu_25bea610_169494cuda3std3__45__cpo6cbeginE
	.align		8
        /*0028*/ 	.dword	_ZN40_INTERNAL_dad8f65c_4_k_cu_25bea610_169494cuda3std3__45__cpo4cendE
	.align		8
        /*0030*/ 	.dword	_ZN40_INTERNAL_dad8f65c_4_k_cu_25bea610_169494cuda3std3__442_GLOBAL__N__dad8f65c_4_k_cu_25bea610_169496ignoreE
	.align		8
        /*0038*/ 	.dword	_ZN40_INTERNAL_dad8f65c_4_k_cu_25bea610_169494cuda3std3__419piecewise_constructE
	.align		8
        /*0040*/ 	.dword	_ZN40_INTERNAL_dad8f65c_4_k_cu_25bea610_169494cuda3std3__48in_placeE
	.align		8
        /*0048*/ 	.dword	_ZN40_INTERNAL_dad8f65c_4_k_cu_25bea610_169494cuda3std6ranges3__45__cpo4swapE
	.align		8
        /*0050*/ 	.dword	_ZN40_INTERNAL_dad8f65c_4_k_cu_25bea610_169494cuda3std6ranges3__45__cpo9iter_moveE
	.align		8
        /*0058*/ 	.dword	_ZN40_INTERNAL_dad8f65c_4_k_cu_25bea610_169494cute7productE
	.align		8
        /*0060*/ 	.dword	_ZN40_INTERNAL_dad8f65c_4_k_cu_25bea610_169494cute1_E
	.align		8
        /*0068*/ 	.dword	$str$22
	.align		8
        /*0070*/ 	.dword	$str$23


//--------------------- .text._ZN7cutlass13device_kernelINS_4gemm6kernel13GemmUniversalIN4cute5tupleIJiiiiEEENS1_10collective13CollectiveMmaINS1_34MainloopSm90TmaGmmaWarpSpecializedILi10ENS5_IJNS4_1CILi2EEENSA_ILi1EEESC_EEENS1_35KernelTmaWarpSpecializedCooperativeEEENS5_IJNSA_ILi128EEENSA_ILi224EEENSA_ILi64EEEEEEaNS5_IJlSC_lEEEaSK_NS4_8TiledMMAINS4_8MMA_AtomIJNS4_4SM904GMMA26MMA_64x32x32_S32S8S8_SS_TNEEEENS4_6LayoutISD_NS5_IJSC_NSA_ILi0EEESS_EEEEENS5_IJNS4_10UnderscoreESV_SV_EEEEENS4_13SM90_TMA_LOADENS4_14ComposedLayoutINS4_7SwizzleILi2ELi4ELi3EEENS4_18smem_ptr_flag_bitsILi8EEENSR_INS5_IJNSA_ILi8EEESI_EEENS5_IJSI_SC_EEEEEEEvNS4_8identityENS4_23SM90_TMA_LOAD_MULTICASTES18_vS19_EENS_8epilogue10collective6detail29Sm90TmaWarpSpecializedAdapterINS1D_15DefaultEpilogueIaSK_SK_NS1C_6thread17LinearCombinationIaLi1EiiLNS1H_9ScaleType4KindE0ELNS_15FloatRoundStyleE2EaEENS1_15EpilogueDefaultEEEEEvvEEEEvNT_6ParamsE --------------------------
	.section	.text._ZN7cutlass13device_kernelINS_4gemm6kernel13GemmUniversalIN4cute5tupleIJiiiiEEENS1_10collective13CollectiveMmaINS1_34MainloopSm90TmaGmmaWarpSpecializedILi10ENS5_IJNS4_1CILi2EEENSA_ILi1EEESC_EEENS1_35KernelTmaWarpSpecializedCooperativeEEENS5_IJNSA_ILi128EEENSA_ILi224EEENSA_ILi64EEEEEEaNS5_IJlSC_lEEEaSK_NS4_8TiledMMAINS4_8MMA_AtomIJNS4_4SM904GMMA26MMA_64x32x32_S32S8S8_SS_TNEEEENS4_6LayoutISD_NS5_IJSC_NSA_ILi0EEESS_EEEEENS5_IJNS4_10UnderscoreESV_SV_EEEEENS4_13SM90_TMA_LOADENS4_14ComposedLayoutINS4_7SwizzleILi2ELi4ELi3EEENS4_18smem_ptr_flag_bitsILi8EEENSR_INS5_IJNSA_ILi8EEESI_EEENS5_IJSI_SC_EEEEEEEvNS4_8identityENS4_23SM90_TMA_LOAD_MULTICASTES18_vS19_EENS_8epilogue10collective6detail29Sm90TmaWarpSpecializedAdapterINS1D_15DefaultEpilogueIaSK_SK_NS1C_6thread17LinearCombinationIaLi1EiiLNS1H_9ScaleType4KindE0ELNS_15FloatRoundStyleE2EaEENS1_15EpilogueDefaultEEEEEvvEEEEvNT_6ParamsE,"ax",@progbits
	.align	128
.text._ZN7cutlass13device_kernelINS_4gemm6kernel13GemmUniversalIN4cute5tupleIJiiiiEEENS1_10collective13CollectiveMmaINS1_34MainloopSm90TmaGmmaWarpSpecializedILi10ENS5_IJNS4_1CILi2EEENSA_ILi1EEESC_EEENS1_35KernelTmaWarpSpecializedCooperativeEEENS5_IJNSA_ILi128EEENSA_ILi224EEENSA_ILi64EEEEEEaNS5_IJlSC_lEEEaSK_NS4_8TiledMMAINS4_8MMA_AtomIJNS4_4SM904GMMA26MMA_64x32x32_S32S8S8_SS_TNEEEENS4_6LayoutISD_NS5_IJSC_NSA_ILi0EEESS_EEEEENS5_IJNS4_10UnderscoreESV_SV_EEEEENS4_13SM90_TMA_LOADENS4_14ComposedLayoutINS4_7SwizzleILi2ELi4ELi3EEENS4_18smem_ptr_flag_bitsILi8EEENSR_INS5_IJNSA_ILi8EEESI_EEENS5_IJSI_SC_EEEEEEEvNS4_8identityENS4_23SM90_TMA_LOAD_MULTICASTES18_vS19_EENS_8epilogue10collective6detail29Sm90TmaWarpSpecializedAdapterINS1D_15DefaultEpilogueIaSK_SK_NS1C_6thread17LinearCombinationIaLi1EiiLNS1H_9ScaleType4KindE0ELNS_15FloatRoundStyleE2EaEENS1_15EpilogueDefaultEEEEEvvEEEEvNT_6ParamsE:
        .type           _ZN7cutlass13device_kernelINS_4gemm6kernel13GemmUniversalIN4cute5tupleIJiiiiEEENS1_10collective13CollectiveMmaINS1_34MainloopSm90TmaGmmaWarpSpecializedILi10ENS5_IJNS4_1CILi2EEENSA_ILi1EEESC_EEENS1_35KernelTmaWarpSpecializedCooperativeEEENS5_IJNSA_ILi128EEENSA_ILi224EEENSA_ILi64EEEEEEaNS5_IJlSC_lEEEaSK_NS4_8TiledMMAINS4_8MMA_AtomIJNS4_4SM904GMMA26MMA_64x32x32_S32S8S8_SS_TNEEEENS4_6LayoutISD_NS5_IJSC_NSA_ILi0EEESS_EEEEENS5_IJNS4_10UnderscoreESV_SV_EEEEENS4_13SM90_TMA_LOADENS4_14ComposedLayoutINS4_7SwizzleILi2ELi4ELi3EEENS4_18smem_ptr_flag_bitsILi8EEENSR_INS5_IJNSA_ILi8EEESI_EEENS5_IJSI_SC_EEEEEEEvNS4_8identityENS4_23SM90_TMA_LOAD_MULTICASTES18_vS19_EENS_8epilogue10collective6detail29Sm90TmaWarpSpecializedAdapterINS1D_15DefaultEpilogueIaSK_SK_NS1C_6thread17LinearCombinationIaLi1EiiLNS1H_9ScaleType4KindE0ELNS_15FloatRoundStyleE2EaEENS1_15EpilogueDefaultEEEEEvvEEEEvNT_6ParamsE,@function
        .size           _ZN7cutlass13device_kernelINS_4gemm6kernel13GemmUniversalIN4cute5tupleIJiiiiEEENS1_10collective13CollectiveMmaINS1_34MainloopSm90TmaGmmaWarpSpecializedILi10ENS5_IJNS4_1CILi2EEENSA_ILi1EEESC_EEENS1_35KernelTmaWarpSpecializedCooperativeEEENS5_IJNSA_ILi128EEENSA_ILi224EEENSA_ILi64EEEEEEaNS5_IJlSC_lEEEaSK_NS4_8TiledMMAINS4_8MMA_AtomIJNS4_4SM904GMMA26MMA_64x32x32_S32S8S8_SS_TNEEEENS4_6LayoutISD_NS5_IJSC_NSA_ILi0EEESS_EEEEENS5_IJNS4_10UnderscoreESV_SV_EEEEENS4_13SM90_TMA_LOADENS4_14ComposedLayoutINS4_7SwizzleILi2ELi4ELi3EEENS4_18smem_ptr_flag_bitsILi8EEENSR_INS5_IJNSA_ILi8EEESI_EEENS5_IJSI_SC_EEEEEEEvNS4_8identityENS4_23SM90_TMA_LOAD_MULTICASTES18_vS19_EENS_8epilogue10collective6detail29Sm90TmaWarpSpecializedAdapterINS1D_15DefaultEpilogueIaSK_SK_NS1C_6thread17LinearCombinationIaLi1EiiLNS1H_9ScaleType4KindE0ELNS_15FloatRoundStyleE2EaEENS1_15EpilogueDefaultEEEEEvvEEEEvNT_6ParamsE,(.L_x_312 - _ZN7cutlass13device_kernelINS_4gemm6kernel13GemmUniversalIN4cute5tupleIJiiiiEEENS1_10collective13CollectiveMmaINS1_34MainloopSm90TmaGmmaWarpSpecializedILi10ENS5_IJNS4_1CILi2EEENSA_ILi1EEESC_EEENS1_35KernelTmaWarpSpecializedCooperativeEEENS5_IJNSA_ILi128EEENSA_ILi224EEENSA_ILi64EEEEEEaNS5_IJlSC_lEEEaSK_NS4_8TiledMMAINS4_8MMA_AtomIJNS4_4SM904GMMA26MMA_64x32x32_S32S8S8_SS_TNEEEENS4_6LayoutISD_NS5_IJSC_NSA_ILi0EEESS_EEEEENS5_IJNS4_10UnderscoreESV_SV_EEEEENS4_13SM90_TMA_LOADENS4_14ComposedLayoutINS4_7SwizzleILi2ELi4ELi3EEENS4_18smem_ptr_flag_bitsILi8EEENSR_INS5_IJNSA_ILi8EEESI_EEENS5_IJSI_SC_EEEEEEEvNS4_8identityENS4_23SM90_TMA_LOAD_MULTICASTES18_vS19_EENS_8epilogue10collective6detail29Sm90TmaWarpSpecializedAdapterINS1D_15DefaultEpilogueIaSK_SK_NS1C_6thread17LinearCombinationIaLi1EiiLNS1H_9ScaleType4KindE0ELNS_15FloatRoundStyleE2EaEENS1_15EpilogueDefaultEEEEEvvEEEEvNT_6ParamsE)
        .other          _ZN7cutlass13device_kernelINS_4gemm6kernel13GemmUniversalIN4cute5tupleIJiiiiEEENS1_10collective13CollectiveMmaINS1_34MainloopSm90TmaGmmaWarpSpecializedILi10ENS5_IJNS4_1CILi2EEENSA_ILi1EEESC_EEENS1_35KernelTmaWarpSpecializedCooperativeEEENS5_IJNSA_ILi128EEENSA_ILi224EEENSA_ILi64EEEEEEaNS5_IJlSC_lEEEaSK_NS4_8TiledMMAINS4_8MMA_AtomIJNS4_4SM904GMMA26MMA_64x32x32_S32S8S8_SS_TNEEEENS4_6LayoutISD_NS5_IJSC_NSA_ILi0EEESS_EEEEENS5_IJNS4_10UnderscoreESV_SV_EEEEENS4_13SM90_TMA_LOADENS4_14ComposedLayoutINS4_7SwizzleILi2ELi4ELi3EEENS4_18smem_ptr_flag_bitsILi8EEENSR_INS5_IJNSA_ILi8EEESI_EEENS5_IJSI_SC_EEEEEEEvNS4_8identityENS4_23SM90_TMA_LOAD_MULTICASTES18_vS19_EENS_8epilogue10collective6detail29Sm90TmaWarpSpecializedAdapterINS1D_15DefaultEpilogueIaSK_SK_NS1C_6thread17LinearCombinationIaLi1EiiLNS1H_9ScaleType4KindE0ELNS_15FloatRoundStyleE2EaEENS1_15EpilogueDefaultEEEEEvvEEEEvNT_6ParamsE,@"STO_CUDA_ENTRY STV_DEFAULT"
_ZN7cutlass13device_kernelINS_4gemm6kernel13GemmUniversalIN4cute5tupleIJiiiiEEENS1_10collective13CollectiveMmaINS1_34MainloopSm90TmaGmmaWarpSpecializedILi10ENS5_IJNS4_1CILi2EEENSA_ILi1EEESC_EEENS1_35KernelTmaWarpSpecializedCooperativeEEENS5_IJNSA_ILi128EEENSA_ILi224EEENSA_ILi64EEEEEEaNS5_IJlSC_lEEEaSK_NS4_8TiledMMAINS4_8MMA_AtomIJNS4_4SM904GMMA26MMA_64x32x32_S32S8S8_SS_TNEEEENS4_6LayoutISD_NS5_IJSC_NSA_ILi0EEESS_EEEEENS5_IJNS4_10UnderscoreESV_SV_EEEEENS4_13SM90_TMA_LOADENS4_14ComposedLayoutINS4_7SwizzleILi2ELi4ELi3EEENS4_18smem_ptr_flag_bitsILi8EEENSR_INS5_IJNSA_ILi8EEESI_EEENS5_IJSI_SC_EEEEEEEvNS4_8identityENS4_23SM90_TMA_LOAD_MULTICASTES18_vS19_EENS_8epilogue10collective6detail29Sm90TmaWarpSpecializedAdapterINS1D_15DefaultEpilogueIaSK_SK_NS1C_6thread17LinearCombinationIaLi1EiiLNS1H_9ScaleType4KindE0ELNS_15FloatRoundStyleE2EaEENS1_15EpilogueDefaultEEEEEvvEEEEvNT_6ParamsE:
[----:B------:R-:W0:Y:S01]  /*0000*/  LDC R1, c[0x0][0x28] ;  /* 0x00000a00ff017b82 */ /* 0x000e220000000800 */
[----:B------:R-:W1:Y:S01]  /*0010*/  S2R R18, SR_TID.X ;  /* 0x0000000000127919 */ /* 0x000e620000002100 */
[----:B------:R-:W-:Y:S01]  /*0020*/  ELECT P0, URZ, PT ;  /* 0x00000000003f782f */ /* 0x000fe20003800000 */
[----:B------:R-:W-:Y:S01]  /*0030*/  BSSY B0, `(.L_x_0) ;  /* 0x000000f000007945 */ /* 0x000fe20003800000 */
[--C-:B-1----:R-:W-:Y:S02]  /*0040*/  SHF.R.U32.HI R0, RZ, 0x5, R18.reuse ;  /* 0x00000005ff007819 */ /* 0x102fe40000011612 */
[----:B------:R-:W-:-:S03]  /*0050*/  SHF.R.U32.HI R3, RZ, 0x7, R18 ;  /* 0x00000007ff037819 */ /* 0x000fc60000011612 */
[----:B------:R-:W1:Y:S04]  /*0060*/  SHFL.IDX PT, R2, R0, RZ, 0x1f ;  /* 0x00001fff00027589 */ /* 0x000e6800000e0000 */
[----:B------:R2:W3:Y:S01]  /*0070*/  SHFL.IDX PT, R5, R3, RZ, 0x1f ;  /* 0x00001fff03057589 */ /* 0x0004e200000e0000 */
[----:B-1----:R-:W-:-:S13]  /*0080*/  ISETP.NE.OR P0, PT, R2, RZ, !P0 ;  /* 0x000000ff0200720c */ /* 0x002fda0004705670 */
[----:B0-23--:R-:W-:Y:S05]  /*0090*/  @P0 BRA `(.L_x_1) ;  /* 0x0000000000200947 */ /* 0x00dfea0003800000 */
[----:B------:R-:W-:Y:S02]  /*00a0*/  ULDC.64 UR4, c[0x0][0x198] ;  /* 0x0000660000047ab9 */ /* 0x000fe40000000a00 */
[----:B------:R-:W-:Y:S02]  /*00b0*/  UIADD3 UR6, UP0, UR4, 0xf0, URZ ;  /* 0x000000f004067890 */ /* 0x000fe4000ff1e03f */
[----:B------:R-:W-:Y:S02]  /*00c0*/  UIADD3 UR4, UP1, UR4, 0x1f0, URZ ;  /* 0x000001f004047890 */ /* 0x000fe4000ff3e03f */
[----:B------:R-:W-:Y:S02]  /*00d0*/  UIADD3.X UR7, URZ, UR5, URZ, UP0, !UPT ;  /* 0x000000053f077290 */ /* 0x000fe400087fe43f */
[----:B------:R-:W-:-:S07]  /*00e0*/  UIADD3.X UR5, URZ, UR5, URZ, UP1, !UPT ;  /* 0x000000053f057290 */ /* 0x000fce0008ffe43f */
[----:B------:R0:W-:Y:S02]  /*00f0*/  UTMACCTL.PF [UR6] ;  /* 0x00000000060079b9 */ /* 0x0001e40008040000 */
[----:B------:R0:W-:Y:S02]  /*0100*/  UTMACCTL.PF [UR4] ;  /* 0x00000000040079b9 */ /* 0x0001e40008040000 */
[----:B0-----:R-:W-:Y:S01]  /*0110*/  NOP ;  /* 0x0000000000007918 */ /* 0x001fe20000000000 */
.L_x_1:
[----:B------:R-:W-:Y:S05]  /*0120*/  BSYNC B0 ;  /* 0x0000000000007941 */ /* 0x000fea0003800000 */
.L_x_0:
[----:B------:R-:W0:Y:S02]  /*0130*/  SHFL.IDX PT, R3, R0, RZ, 0x1f ;  /* 0x00001fff00037589 */ /* 0x000e2400000e0000 */
[----:B0-----:R-:W-:-:S13]  /*0140*/  ISETP.NE.AND P0, PT, R3, RZ, PT ;  /* 0x000000ff0300720c */ /* 0x001fda0003f05270 */
[----:B------:R-:W-:Y:S05]  /*0150*/  @P0 BRA `(.L_x_2) ;  /* 0x0000000000940947 */ /* 0x000fea0003800000 */
[----:B------:R-:W-:Y:S01]  /*0160*/  ELECT P0, URZ, PT ;  /* 0x00000000003f782f */ /* 0x000fe20003800000 */
[----:B------:R-:W-:-:S12]  /*0170*/  BSSY B0, `(.L_x_2) ;  /* 0x0000023000007945 */ /* 0x000fd80003800000 */
[----:B------:R-:W-:Y:S05]  /*0180*/  @!P0 BRA `(.L_x_3) ;  /* 0x0000000000848947 */ /* 0x000fea0003800000 */
[----:B------:R-:W0:Y:S01]  /*0190*/  S2UR UR8, SR_CgaCtaId ;  /* 0x00000000000879c3 */ /* 0x000e220000008800 */
[----:B------:R-:W-:Y:S01]  /*01a0*/  UMOV UR4, 0x400 ;  /* 0x0000040000047882 */ /* 0x000fe20000000000 */
[----:B------:R-:W-:Y:S01]  /*01b0*/  UMOV UR5, 0x1 ;  /* 0x0000000100057882 */ /* 0x000fe20000000000 */
[----:B------:R-:W-:Y:S02]  /*01c0*/  UMOV UR6, 0x4 ;  /* 0x0000000400067882 */ /* 0x000fe40000000000 */
[----:B------:R-:W-:-:S04]  /*01d0*/  UIADD3 UR6, -UR6, 0x100000, URZ ;  /* 0x0010000006067890 */ /* 0x000fc8000fffe13f */
[----:B------:R-:W-:Y:S02]  /*01e0*/  USHF.L.U32 UR7, UR6, 0xb, URZ ;  /* 0x0000000b06077899 */ /* 0x000fe4000800063f */
[----:B------:R-:W-:Y:S02]  /*01f0*/  USHF.L.U32 UR6, UR6, 0x1, URZ ;  /* 0x0000000106067899 */ /* 0x000fe4000800063f */
[----:B0-----:R-:W-:Y:S02]  /*0200*/  ULEA UR8, UR8, UR4, 0x18 ;  /* 0x0000000408087291 */ /* 0x001fe4000f8ec03f */
[----:B------:R-:W-:-:S04]  /*0210*/  UIADD3 UR4, -UR5, 0x100000, URZ ;  /* 0x0010000005047890 */ /* 0x000fc8000fffe13f */
[----:B------:R-:W-:Y:S02]  /*0220*/  USHF.L.U32 UR5, UR4, 0xb, URZ ;  /* 0x0000000b04057899 */ /* 0x000fe4000800063f */
[----:B------:R-:W-:Y:S01]  /*0230*/  USHF.L.U32 UR4, UR4, 0x1, URZ ;  /* 0x0000000104047899 */ /* 0x000fe2000800063f */
[----:B------:R-:W0:Y:S11]  /*0240*/  FENCE.VIEW.ASYNC.S ;  /* 0x00000000000073c6 */ /* 0x000e360000000000 */
[----:B0-----:R0:W1:Y:S01]  /*0250*/  SYNCS.EXCH.64 URZ, [UR8], UR4 ;  /* 0x00000004083f75b2 */ /* 0x0010620008000100 */
[----:B------:R0:W2:Y:S01]  /*0260*/  SYNCS.EXCH.64 URZ, [UR8+0x50], UR6 ;  /* 0x00005006083f75b2 */ /* 0x0000a20008000100 */
[----:B------:R0:W3:Y:S01]  /*0270*/  SYNCS.EXCH.64 URZ, [UR8+0x8], UR4 ;  /* 0x00000804083f75b2 */ /* 0x0000e20008000100 */
[----:B------:R0:W4:Y:S01]  /*0280*/  SYNCS.EXCH.64 URZ, [UR8+0x58], UR6 ;  /* 0x00005806083f75b2 */ /* 0x0001220008000100 */
[----:B------:R0:W0:Y:S01]  /*0290*/  SYNCS.EXCH.64 URZ, [UR8+0x10], UR4 ;  /* 0x00001004083f75b2 */ /* 0x0000220008000100 */
        /* <DEDUP_REMOVED lines=15> */
[----:B------:R-:W-:Y:S01]  /*0390*/  NOP ;  /* 0x0000000000007918 */ /* 0x000fe20000000000 */
.L_x_3:
[----:B0-----:R-:W-:Y:S05]  /*03a0*/  BSYNC B0 ;  /* 0x0000000000007941 */ /* 0x001fea0003800000 */
.L_x_2:
[----:B------:R-:W-:Y:S01]  /*03b0*/  SHF.R.S32.HI R7, RZ, 0x1f, R18 ;  /* 0x0000001fff077819 */ /* 0x000fe20000011412 */
[----:B------:R-:W0:Y:S01]  /*03c0*/  SHFL.IDX PT, R0, R0, RZ, 0x1f ;  /* 0x00001fff00007589 */ /* 0x000e2200000e0000 */
[----:B------:R-:W5:Y:S01]  /*03d0*/  S2UR UR8, SR_CTAID.X ;  /* 0x00000000000879c3 */ /* 0x000f620000002500 */
[----:B------:R-:W-:Y:S02]  /*03e0*/  ELECT P0, URZ, PT ;  /* 0x00000000003f782f */ /* 0x000fe40003800000 */
[----:B------:R-:W-:Y:S01]  /*03f0*/  LEA.HI R7, R7, R18, RZ, 0x7 ;  /* 0x0000001207077211 */ /* 0x000fe200078f38ff */
[----:B------:R-:W1:Y:S01]  /*0400*/  S2R R4, SR_CTAID.Y ;  /* 0x0000000000047919 */ /* 0x000e620000002600 */
[----:B------:R-:W-:Y:S01]  /*0410*/  SHF.R.S32.HI R8, RZ, 0x1f, R3 ;  /* 0x0000001fff087819 */ /* 0x000fe20000011403 */
[----:B------:R-:W-:Y:S01]  /*0420*/  ULDC UR4, c[0x0][0x150] ;  /* 0x0000540000047ab9 */ /* 0x000fe20000000800 */
[----:B------:R-:W-:Y:S01]  /*0430*/  LOP3.LUT R7, R7, 0xffffff80, RZ, 0xc0, !PT ;  /* 0xffffff8007077812 */ /* 0x000fe200078ec0ff */
[----:B------:R-:W-:Y:S01]  /*0440*/  NOP ;  /* 0x0000000000007918 */ /* 0x000fe20000000000 */
[----:B------:R-:W-:Y:S01]  /*0450*/  LEA.HI R8, R8, R3, RZ, 0x2 ;  /* 0x0000000308087211 */ /* 0x000fe200078f10ff */
[----:B------:R-:W2:Y:S01]  /*0460*/  LDC R10, c[0x0][0x144] ;  /* 0x00005100ff0a7b82 */ /* 0x000ea20000000800 */
[----:B------:R-:W-:Y:S01]  /*0470*/  NOP ;  /* 0x0000000000007918 */ /* 0x000fe20000000000 */
[----:B------:R-:W-:Y:S01]  /*0480*/  IMAD.IADD R6, R18, 0x1, -R7 ;  /* 0x0000000112067824 */ /* 0x000fe200078e0a07 */
[----:B------:R-:W-:Y:S01]  /*0490*/  LOP3.LUT R8, R8, 0x3ffffffc, RZ, 0xc0, !PT ;  /* 0x3ffffffc08087812 */ /* 0x000fe200078ec0ff */
[----:B------:R-:W-:Y:S01]  /*04a0*/  IMAD.MOV.U32 R23, RZ, RZ, 0x1 ;  /* 0x00000001ff177424 */ /* 0x000fe200078e00ff */
[----:B------:R-:W-:-:S02]  /*04b0*/  ISETP.NE.AND P3, PT, R5, RZ, PT ;  /* 0x000000ff0500720c */ /* 0x000fc40003f65270 */
[----:B------:R-:W-:Y:S01]  /*04c0*/  SHF.R.S32.HI R7, RZ, 0x1f, R6 ;  /* 0x0000001fff077819 */ /* 0x000fe20000011406 */
[----:B------:R-:W-:Y:S01]  /*04d0*/  IMAD.IADD R8, R3, 0x1, -R8 ;  /* 0x0000000103087824 */ /* 0x000fe200078e0a08 */
[----:B------:R-:W3:Y:S02]  /*04e0*/  LDC R13, c[0x0][0x140] ;  /* 0x00005000ff0d7b82 */ /* 0x000ee40000000800 */
[----:B------:R-:W-:Y:S02]  /*04f0*/  LEA.HI R7, R7, R6, RZ, 0x3 ;  /* 0x0000000607077211 */ /* 0x000fe400078f18ff */
[----:B0-----:R-:W-:Y:S02]  /*0500*/  ISETP.NE.OR P0, PT, R0, RZ, !P0 ;  /* 0x000000ff0000720c */ /* 0x001fe40004705670 */
[--C-:B------:R-:W-:Y:S02]  /*0510*/  SHF.R.S32.HI R0, RZ, 0x3, R7.reuse ;  /* 0x00000003ff007819 */ /* 0x100fe40000011407 */
[----:B------:R-:W-:-:S02]  /*0520*/  SHF.R.S32.HI R7, RZ, 0x1f, R7 ;  /* 0x0000001fff077819 */ /* 0x000fc40000011407 */
[----:B-----5:R-:W-:Y:S02]  /*0530*/  I2FP.F32.U32 R9, UR8 ;  /* 0x0000000800097c45 */ /* 0x020fe40008201000 */
[----:B------:R-:W-:-:S03]  /*0540*/  LEA.HI R7, R7, R0, RZ, 0x2 ;  /* 0x0000000007077211 */ /* 0x000fc600078f10ff */
[----:B------:R-:W-:Y:S01]  /*0550*/  FMUL R9, R9, UR4 ;  /* 0x0000000409097c20 */ /* 0x000fe20008400000 */
[----:B------:R-:W-:Y:S01]  /*0560*/  LOP3.LUT R7, R7, 0xfffffffc, RZ, 0xc0, !PT ;  /* 0xfffffffc07077812 */ /* 0x000fe200078ec0ff */
[----:B------:R-:W-:Y:S01]  /*0570*/  VOTEU.ALL UP0, P0 ;  /* 0x00000000003f7886 */ /* 0x000fe20000000000 */
[----:B-1----:R-:W-:Y:S01]  /*0580*/  I2FP.F32.U32 R3, R4 ;  /* 0x0000000400037245 */ /* 0x002fe20000201000 */
[----:B------:R-:W-:Y:S01]  /*0590*/  ULDC UR4, c[0x0][0x154] ;  /* 0x0000550000047ab9 */ /* 0x000fe20000000800 */
[----:B------:R-:W-:Y:S01]  /*05a0*/  VOTEU.ALL UP1, P0 ;  /* 0x00000000003f7886 */ /* 0x000fe20000020000 */
[----:B------:R-:W0:Y:S01]  /*05b0*/  F2I.U32.TRUNC.NTZ R9, R9 ;  /* 0x0000000900097305 */ /* 0x000e22000020f000 */
[----:B------:R-:W-:Y:S01]  /*05c0*/  IMAD.IADD R7, R0, 0x1, -R7 ;  /* 0x0000000100077824 */ /* 0x000fe200078e0a07 */
[----:B------:R-:W1:Y:S01]  /*05d0*/  @!UP0 S2UR UR7, SR_CgaCtaId ;  /* 0x00000000000789c3 */ /* 0x000e620000008800 */
[----:B------:R-:W-:Y:S01]  /*05e0*/  FMUL R12, R3, UR4 ;  /* 0x00000004030c7c20 */ /* 0x000fe20008400000 */
[----:B------:R-:W-:Y:S01]  /*05f0*/  UMOV UR4, 0x20 ;  /* 0x0000002000047882 */ /* 0x000fe20000000000 */
[----:B------:R-:W-:Y:S01]  /*0600*/  IMAD R8, R8, 0x4, R7 ;  /* 0x0000000408087824 */ /* 0x000fe200078e0207 */
[----:B------:R-:W-:Y:S01]  /*0610*/  @!UP0 UMOV UR6, 0x400 ;  /* 0x0000040000068882 */ /* 0x000fe20000000000 */
[----:B------:R-:W-:-:S04]  /*0620*/  @!UP0 UIADD3 UR4, -UR4, 0x100000, URZ ;  /* 0x0010000004048890 */ /* 0x000fc8000fffe13f */
[----:B------:R-:W-:Y:S02]  /*0630*/  @!UP0 USHF.L.U32 UR5, UR4, 0xb, URZ ;  /* 0x0000000b04058899 */ /* 0x000fe4000800063f */
[----:B------:R-:W-:Y:S01]  /*0640*/  @!UP0 USHF.L.U32 UR4, UR4, 0x1, URZ ;  /* 0x0000000104048899 */ /* 0x000fe2000800063f */
[----:B---3--:R-:W-:Y:S01]  /*0650*/  ISETP.EQ.U32.AND P2, PT, R13, 0x1, PT ;  /* 0x000000010d00780c */ /* 0x008fe20003f42070 */
[----:B------:R-:W3:Y:S01]  /*0660*/  F2I.U32.TRUNC.NTZ R12, R12 ;  /* 0x0000000c000c7305 */ /* 0x000ee2000020f000 */
[----:B------:R-:W-:Y:S01]  /*0670*/  LEA.HI R0, R8, R8, RZ, 0x1 ;  /* 0x0000000808007211 */ /* 0x000fe200078f08ff */
[----:B------:R-:W5:Y:S03]  /*0680*/  LDC R7, c[0x0][0x148] ;  /* 0x00005200ff077b82 */ /* 0x000f660000000800 */
[----:B------:R-:W-:Y:S01]  /*0690*/  LOP3.LUT R11, R0, 0xfffffffe, RZ, 0xc0, !PT ;  /* 0xfffffffe000b7812 */ /* 0x000fe200078ec0ff */
[----:B0-----:R-:W-:Y:S01]  /*06a0*/  IMAD.MOV R15, RZ, RZ, -R9 ;  /* 0x000000ffff0f7224 */ /* 0x001fe200078e0a09 */
[----:B------:R-:W-:-:S03]  /*06b0*/  SHF.R.S32.HI R9, RZ, 0x1f, R2 ;  /* 0x0000001fff097819 */ /* 0x000fc60000011402 */
[----:B--2---:R-:W-:Y:S01]  /*06c0*/  IMAD R3, R10, R15, UR8 ;  /* 0x000000080a037e24 */ /* 0x004fe2000f8e020f */
[----:B------:R-:W-:Y:S01]  /*06d0*/  LEA.HI R9, R9, R2, RZ, 0x2 ;  /* 0x0000000209097211 */ /* 0x000fe200078f10ff */
[C---:B------:R-:W-:Y:S02]  /*06e0*/  IMAD.IADD R0, R8.reuse, 0x1, -R11 ;  /* 0x0000000108007824 */ /* 0x040fe400078e0a0b */
[----:B------:R-:W-:Y:S01]  /*06f0*/  IMAD.SHL.U32 R11, R8, 0x4, RZ ;  /* 0x00000004080b7824 */ /* 0x000fe200078e00ff */
[----:B------:R-:W-:Y:S01]  /*0700*/  LOP3.LUT R9, R9, 0xfffffffc, RZ, 0xc0, !PT ;  /* 0xfffffffc09097812 */ /* 0x000fe200078ec0ff */
[----:B---3--:R-:W-:Y:S01]  /*0710*/  IMAD.MOV R24, RZ, RZ, -R12 ;  /* 0x000000ffff187224 */ /* 0x008fe200078e0a0c */
[----:B------:R-:W-:Y:S01]  /*0720*/  ISETP.NE.AND P4, PT, R0, R3, PT ;  /* 0x000000030000720c */ /* 0x000fe20003f85270 */
[----:B-1----:R-:W-:Y:S01]  /*0730*/  @!UP0 ULEA UR6, UR7, UR6, 0x18 ;  /* 0x0000000607068291 */ /* 0x002fe2000f8ec03f */
[----:B------:R-:W-:Y:S01]  /*0740*/  LOP3.LUT R22, R8, 0xc, R11, 0x78, !PT ;  /* 0x0000000c08167812 */ /* 0x000fe200078e780b */
[----:B------:R-:W-:Y:S01]  /*0750*/  IMAD.IADD R0, R2, 0x1, -R9 ;  /* 0x0000000102007824 */ /* 0x000fe200078e0a09 */
[----:B------:R-:W-:Y:S01]  /*0760*/  VOTEU.ALL UP0, P0 ;  /* 0x00000000003f7886 */ /* 0x000fe20000000000 */
[----:B------:R-:W-:Y:S01]  /*0770*/  LOP3.LUT P0, RZ, R6, 0x7, RZ, 0xc0, !PT ;  /* 0x0000000706ff7812 */ /* 0x000fe2000780c0ff */
[----:B------:R-:W-:-:S02]  /*0780*/  VIADD R6, R5, 0xffffffff ;  /* 0xffffffff05067836 */ /* 0x000fc40000000000 */
[----:B------:R-:W-:Y:S01]  /*0790*/  ISETP.NE.AND P1, PT, R0, 0x3, PT ;  /* 0x000000030000780c */ /* 0x000fe20003f25270 */
[----:B-----5:R-:W-:Y:S01]  /*07a0*/  IMAD R9, R7, R24, R4 ;  /* 0x0000001807097224 */ /* 0x020fe200078e0204 */
[----:B------:R-:W-:Y:S02]  /*07b0*/  ISETP.LT.U32.AND P0, PT, R22, 0x2, !P0 ;  /* 0x000000021600780c */ /* 0x000fe40004701070 */
[----:B------:R-:W-:Y:S01]  /*07c0*/  ISETP.EQ.OR P1, PT, R0, RZ, !P1 ;  /* 0x000000ff0000720c */ /* 0x000fe20004f22670 */
[----:B------:R-:W0:Y:S02]  /*07d0*/  FENCE.VIEW.ASYNC.S ;  /* 0x00000000000073c6 */ /* 0x000e240000000000 */
[----:B0-----:R0:W1:Y:S01]  /*07e0*/  @!UP0 SYNCS.EXCH.64 URZ, [UR6+0xb0], UR4 ;  /* 0x0000b004063f85b2 */ /* 0x0010620008000100 */
[----:B------:R-:W-:Y:S02]  /*07f0*/  @P4 LEA.HI R2, R22, R22, RZ, 0x1 ;  /* 0x0000001616024211 */ /* 0x000fe400078f08ff */
[----:B------:R-:W-:-:S02]  /*0800*/  ISETP.EQ.AND P1, PT, R5, RZ, P1 ;  /* 0x000000ff0500720c */ /* 0x000fc40000f22270 */
[----:B------:R-:W-:Y:S02]  /*0810*/  @P4 SHF.R.S32.HI R2, RZ, 0x1, R2 ;  /* 0x00000001ff024819 */ /* 0x000fe40000011402 */
[----:B------:R-:W-:Y:S02]  /*0820*/  ISETP.GE.U32.AND P6, PT, R6, 0x2, PT ;  /* 0x000000020600780c */ /* 0x000fe40003fc6070 */
[----:B------:R-:W-:Y:S02]  /*0830*/  @P4 ISETP.NE.AND P5, PT, R2, R9, PT ;  /* 0x000000090200420c */ /* 0x000fe40003fa5270 */
[----:B------:R-:W-:Y:S02]  /*0840*/  SEL R2, RZ, 0x1, !P0 ;  /* 0x00000001ff027807 */ /* 0x000fe40004000000 */
[----:B------:R-:W-:Y:S02]  /*0850*/  @P4 SEL R23, RZ, 0x1, P5 ;  /* 0x00000001ff174807 */ /* 0x000fe40002800000 */
[----:B------:R-:W-:Y:S01]  /*0860*/  SEL R19, RZ, 0x1, !P1 ;  /* 0x00000001ff137807 */ /* 0x000fe20004800000 */
[----:B------:R0:W2:Y:S01]  /*0870*/  @!UP1 SYNCS.EXCH.64 URZ, [UR6+0xb8], UR4 ;  /* 0x0000b804063f95b2 */ /* 0x0000a20008000100 */
[----:B------:R-:W-:Y:S01]  /*0880*/  LOP3.LUT R23, R23, R2, RZ, 0xc0, !PT ;  /* 0x0000000217177212 */ /* 0x000fe200078ec0ff */
[----:B------:R-:W-:Y:S01]  /*0890*/  NOP ;  /* 0x0000000000007918 */ /* 0x000fe20000000000 */
[----:B------:R-:W-:Y:S01]  /*08a0*/  SEL R19, R19, 0x2, P6 ;  /* 0x0000000213137807 */ /* 0x000fe20003000000 */
[----:B------:R-:W-:Y:S06]  /*08b0*/  @!P2 BRA `(.L_x_4) ;  /* 0x000000000008a947 */ /* 0x000fec0003800000 */
[----:B-12-4-:R-:W-:Y:S01]  /*08c0*/  UCGABAR_ARV ;  /* 0x00000000000079c7 */ /* 0x016fe20008000000 */
[----:B------:R-:W-:Y:S05]  /*08d0*/  BRA `(.L_x_5) ;  /* 0x0000000000047947 */ /* 0x000fea0003800000 */
.L_x_4:
[----:B-12-4-:R-:W-:Y:S01]  /*08e0*/  NOP ;  /* 0x0000000000007918 */ /* 0x016fe20000000000 */
.L_x_5:
[----:B------:R-:W1:Y:S01]  /*08f0*/  LDC R2, c[0x0][0x65c] ;  /* 0x00019700ff027b82 */ /* 0x000e620000000800 */
[----:B------:R-:W-:Y:S02]  /*0900*/  IMAD.U32 R8, RZ, RZ, UR8 ;  /* 0x00000008ff087e24 */ /* 0x000fe4000f8e00ff */
[----:B------:R-:W-:Y:S01]  /*0910*/  IMAD.MOV.U32 R9, RZ, RZ, RZ ;  /* 0x000000ffff097224 */ /* 0x000fe200078e00ff */
[----:B-1----:R-:W-:-:S04]  /*0920*/  ISETP.NE.AND P1, PT, R2, 0x1, PT ;  /* 0x000000010200780c */ /* 0x002fc80003f25270 */
[----:B------:R-:W-:-:S09]  /*0930*/  P2R R5, PR, RZ, 0x2 ;  /* 0x00000002ff057803 */ /* 0x000fd20000000000 */
[----:B------:R-:W1:Y:S01]  /*0940*/  @P1 LDC R17, c[0x0][0x10] ;  /* 0x00000400ff111b82 */ /* 0x000e620000000800 */
[----:B------:R-:W-:Y:S02]  /*0950*/  @P1 IMAD.MOV.U32 R5, RZ, RZ, RZ ;  /* 0x000000ffff051224 */ /* 0x000fe400078e00ff */
[----:B------:R-:W-:-:S05]  /*0960*/  @P1 IMAD.MOV.U32 R13, RZ, RZ, RZ ;  /* 0x000000ffff0d1224 */ /* 0x000fca00078e00ff */
[----:B------:R-:W2:Y:S01]  /*0970*/  @!P1 LDC R11, c[0x0][0xc] ;  /* 0x00000300ff0b9b82 */ /* 0x000ea20000000800 */
[----:B-1----:R-:W-:-:S04]  /*0980*/  @P1 IMAD.WIDE.U32 R16, R17, UR8, R4 ;  /* 0x0000000811101c25 */ /* 0x002fc8000f8e0004 */
[----:B------:R-:W-:Y:S02]  /*0990*/  @P1 IMAD.IADD R17, R17, 0x1, R13 ;  /* 0x0000000111111824 */ /* 0x000fe400078e020d */
[----:B--2---:R-:W-:-:S04]  /*09a0*/  @!P1 IMAD.WIDE.U32 R8, R4, R11, R8 ;  /* 0x0000000b04089225 */ /* 0x004fc800078e0008 */
[----:B------:R-:W-:Y:S02]  /*09b0*/  @!P1 IMAD.MOV.U32 R16, RZ, RZ, R8 ;  /* 0x000000ffff109224 */ /* 0x000fe400078e0008 */
[----:B------:R-:W-:Y:S01]  /*09c0*/  @!P1 IMAD.MOV.U32 R17, RZ, RZ, R9 ;  /* 0x000000ffff119224 */ /* 0x000fe200078e0009 */
[----:B------:R-:W-:Y:S06]  /*09d0*/  @!P2 BRA `(.L_x_6) ;  /* 0x00000000000ca947 */ /* 0x000fec0003800000 */
[----:B------:R-:W-:Y:S01]  /*09e0*/  UCGABAR_WAIT ;  /* 0x0000000000007dc7 */ /* 0x000fe20008000000 */
[----:B------:R-:W-:Y:S01]  /*09f0*/  CCTL.IVALL ;  /* 0x00000000ff00798f */ /* 0x000fe20002000000 */
[----:B------:R-:W-:Y:S05]  /*0a00*/  BRA `(.L_x_7) ;  /* 0x0000000000047947 */ /* 0x000fea0003800000 */
.L_x_6:
[----:B------:R-:W-:Y:S06]  /*0a10*/  BAR.SYNC.DEFER_BLOCKING 0x0 ;  /* 0x0000000000007b1d */ /* 0x000fec0000010000 */
.L_x_7:
[----:B------:R-:W-:Y:S05]  /*0a20*/  @!P3 BRA `(.L_x_8) ;  /* 0x0000008000a4b947 */ /* 0x000fea0003800000 */
[----:B------:R-:W-:-:S13]  /*0a30*/  ISETP.GT.U32.AND P0, PT, R6, 0x1, PT ;  /* 0x000000010600780c */ /* 0x000fda0003f04070 */
[----:B0-----:R-:W-:Y:S05]  /*0a40*/  @P0 EXIT ;  /* 0x000000000000094d */ /* 0x001fea0003800000 */
[----:B------:R-:W-:Y:S01]  /*0a50*/  ULDC.64 UR4, c[0x0][0x650] ;  /* 0x0001940000047ab9 */ /* 0x000fe20000000a00 */
[----:B------:R-:W-:Y:S01]  /*0a60*/  PRMT R0, RZ, 0x7610, R0 ;  /* 0x00007610ff007816 */ /* 0x000fe20000000000 */
[----:B------:R-:W-:Y:S01]  /*0a70*/  IMAD.MOV.U32 R137, RZ, RZ, -0x1 ;  /* 0xffffffffff897424 */ /* 0x000fe200078e00ff */
[----:B------:R-:W-:Y:S01]  /*0a80*/  ISETP.GE.U32.AND P0, PT, R16, UR4, PT ;  /* 0x0000000410007c0c */ /* 0x000fe2000bf06070 */
[----:B------:R-:W-:Y:S02]  /*0a90*/  IMAD.MOV.U32 R138, RZ, RZ, -0x1 ;  /* 0xffffffffff8a7424 */ /* 0x000fe400078e00ff */
[----:B------:R-:W-:Y:S01]  /*0aa0*/  IMAD.MOV.U32 R136, RZ, RZ, -0x1 ;  /* 0xffffffffff887424 */ /* 0x000fe200078e00ff */
[----:B------:R-:W-:-:S13]  /*0ab0*/  ISETP.GE.U32.AND.EX P0, PT, R17, UR5, PT, P0 ;  /* 0x0000000511007c0c */ /* 0x000fda000bf06100 */
[----:B------:R-:W-:Y:S05]  /*0ac0*/  @P0 BRA `(.L_x_9) ;  /* 0x0000000400280947 */ /* 0x000fea0003800000 */
[----:B------:R-:W0:Y:S01]  /*0ad0*/  LDC.64 R20, c[0x0][0x628] ;  /* 0x00018a00ff147b82 */ /* 0x000e220000000a00 */
[----:B------:R-:W-:Y:S02]  /*0ae0*/  IMAD.MOV.U32 R8, RZ, RZ, R16 ;  /* 0x000000ffff087224 */ /* 0x000fe400078e0010 */
[----:B------:R-:W-:-:S05]  /*0af0*/  IMAD.MOV.U32 R9, RZ, RZ, R17 ;  /* 0x000000ffff097224 */ /* 0x000fca00078e0011 */
[----:B------:R-:W1:Y:S08]  /*0b00*/  LDC R0, c[0x0][0x630] ;  /* 0x00018c00ff007b82 */ /* 0x000e700000000800 */
[----:B------:R-:W2:Y:S01]  /*0b10*/  LDC.64 R26, c[0x0][0x620] ;  /* 0x00018800ff1a7b82 */ /* 0x000ea20000000a00 */
[----:B0-----:R-:W-:-:S04]  /*0b20*/  ISETP.NE.U32.AND P0, PT, R20, RZ, PT ;  /* 0x000000ff1400720c */ /* 0x001fc80003f05070 */
[----:B------:R-:W-:-:S13]  /*0b30*/  ISETP.NE.AND.EX P0, PT, R21, RZ, PT, P0 ;  /* 0x000000ff1500720c */ /* 0x000fda0003f05300 */
[----:B-12---:R-:W-:Y:S05]  /*0b40*/  @!P0 BRA `(.L_x_10) ;  /* 0x0000000000288947 */ /* 0x006fea0003800000 */
[----:B------:R-:W0:Y:S02]  /*0b50*/  LDC R13, c[0x0][0x634] ;  /* 0x00018d00ff0d7b82 */ /* 0x000e240000000800 */
[----:B0-----:R-:W-:-:S05]  /*0b60*/  IADD3 R13, P0, R16, R13, RZ ;  /* 0x0000000d100d7210 */ /* 0x001fca0007f1e0ff */
[----:B------:R-:W-:-:S04]  /*0b70*/  IMAD.X R15, RZ, RZ, R17, P0 ;  /* 0x000000ffff0f7224 */ /* 0x000fc800000e0611 */
[----:B------:R-:W-:-:S04]  /*0b80*/  IMAD.WIDE.U32 R8, R15, R20, RZ ;  /* 0x000000140f087225 */ /* 0x000fc800078e00ff */
[----:B------:R-:W-:-:S04]  /*0b90*/  IMAD.WIDE.U32 R10, P0, R13, R21, R8 ;  /* 0x000000150d0a7225 */ /* 0x000fc80007800008 */
[----:B------:R-:W-:-:S04]  /*0ba0*/  IMAD.WIDE.U32 R8, R13, R20, RZ ;  /* 0x000000140d087225 */ /* 0x000fc800078e00ff */
[----:B------:R-:W-:Y:S01]  /*0bb0*/  IMAD.X R13, RZ, RZ, RZ, P0 ;  /* 0x000000ffff0d7224 */ /* 0x000fe200000e06ff */
[----:B------:R-:W-:Y:S01]  /*0bc0*/  IADD3 RZ, P0, R9, R10, RZ ;  /* 0x0000000a09ff7210 */ /* 0x000fe20007f1e0ff */
[----:B------:R-:W-:-:S04]  /*0bd0*/  IMAD.MOV.U32 R12, RZ, RZ, R11 ;  /* 0x000000ffff0c7224 */ /* 0x000fc800078e000b */
[----:B------:R-:W-:-:S08]  /*0be0*/  IMAD.WIDE.U32.X R8, R15, R21, R12, P0 ;  /* 0x000000150f087225 */ /* 0x000fd000000e040c */
.L_x_10:
[----:B------:R-:W0:Y:S01]  /*0bf0*/  LDC.64 R20, c[0x0][0x640] ;  /* 0x00019000ff147b82 */ /* 0x000e220000000a00 */
[--C-:B------:R-:W-:Y:S01]  /*0c00*/  SHF.R.U64 R136, R8, R0, R9.reuse ;  /* 0x0000000008887219 */ /* 0x100fe20000001209 */
[----:B------:R-:W-:Y:S01]  /*0c10*/  IMAD R28, R7, R24, R4 ;  /* 0x00000018071c7224 */ /* 0x000fe200078e0204 */
[----:B------:R-:W-:Y:S01]  /*0c20*/  SHF.R.U32.HI R0, RZ, R0, R9 ;  /* 0x00000000ff007219 */ /* 0x000fe20000011609 */
[----:B------:R-:W-:Y:S01]  /*0c30*/  IMAD.MOV.U32 R25, RZ, RZ, 0x1 ;  /* 0x00000001ff197424 */ /* 0x000fe200078e00ff */
[----:B------:R-:W-:-:S03]  /*0c40*/  IADD3 R5, P0, RZ, -R136, RZ ;  /* 0x80000088ff057210 */ /* 0x000fc60007f1e0ff */
[----:B------:R-:W1:Y:S02]  /*0c50*/  LDC R6, c[0x0][0x618] ;  /* 0x00018600ff067b82 */ /* 0x000e640000000800 */
[----:B------:R-:W-:-:S04]  /*0c60*/  IMAD.X R9, RZ, RZ, ~R0, P0 ;  /* 0x000000ffff097224 */ /* 0x000fc800000e0e00 */
[-C--:B------:R-:W-:Y:S02]  /*0c70*/  IMAD R0, R9, R26.reuse, RZ ;  /* 0x0000001a09007224 */ /* 0x080fe400078e02ff */
[----:B------:R-:W2:Y:S01]  /*0c80*/  LDC R11, c[0x0][0x608] ;  /* 0x00018200ff0b7b82 */ /* 0x000ea20000000800 */
[----:B------:R-:W-:-:S04]  /*0c90*/  IMAD.WIDE.U32 R8, R5, R26, R16 ;  /* 0x0000001a05087225 */ /* 0x000fc800078e0010 */
[----:B------:R-:W-:-:S03]  /*0ca0*/  IMAD R5, R5, R27, R0 ;  /* 0x0000001b05057224 */ /* 0x000fc600078e0200 */
[----:B------:R-:W3:Y:S01]  /*0cb0*/  LDC R12, c[0x0][0x658] ;  /* 0x00019600ff0c7b82 */ /* 0x000ee20000000800 */
[----:B0-----:R-:W-:Y:S01]  /*0cc0*/  ISETP.NE.U32.AND P0, PT, R20, RZ, PT ;  /* 0x000000ff1400720c */ /* 0x001fe20003f05070 */
[----:B------:R-:W-:Y:S02]  /*0cd0*/  IMAD.IADD R5, R9, 0x1, R5 ;  /* 0x0000000109057824 */ /* 0x000fe400078e0205 */
[----:B------:R-:W-:Y:S01]  /*0ce0*/  IMAD.MOV.U32 R9, RZ, RZ, -0x1 ;  /* 0xffffffffff097424 */ /* 0x000fe200078e00ff */
[----:B------:R-:W-:-:S03]  /*0cf0*/  ISETP.NE.AND.EX P0, PT, R21, RZ, PT, P0 ;  /* 0x000000ff1500720c */ /* 0x000fc60003f05300 */
[----:B------:R-:W0:Y:S01]  /*0d00*/  LDC R15, c[0x0][0x600] ;  /* 0x00018000ff0f7b82 */ /* 0x000e220000000800 */
[-CC-:B-1----:R-:W-:Y:S02]  /*0d10*/  SHF.R.U64 R13, R8, R6.reuse, R5.reuse ;  /* 0x00000006080d7219 */ /* 0x182fe40000001205 */
[----:B------:R-:W-:-:S05]  /*0d20*/  SHF.R.U32.HI R0, RZ, R6, R5 ;  /* 0x00000006ff007219 */ /* 0x000fca0000011605 */
[----:B------:R-:W1:Y:S01]  /*0d30*/  LDC R14, c[0x0][0x648] ;  /* 0x00019200ff0e7b82 */ /* 0x000e620000000800 */
[-CC-:B--2---:R-:W-:Y:S02]  /*0d40*/  SHF.R.U64 R29, R13, R11.reuse, R0.reuse ;  /* 0x0000000b0d1d7219 */ /* 0x184fe40000001200 */
[----:B------:R-:W-:-:S05]  /*0d50*/  SHF.R.U32.HI R5, RZ, R11, R0 ;  /* 0x0000000bff057219 */ /* 0x000fca0000011600 */
[----:B------:R-:W2:Y:S01]  /*0d60*/  LDC R26, c[0x0][0x638] ;  /* 0x00018e00ff1a7b82 */ /* 0x000ea20000000800 */
[-CC-:B---3--:R-:W-:Y:S02]  /*0d70*/  SHF.R.U64 R24, R29, R12.reuse, R5.reuse ;  /* 0x0000000c1d187219 */ /* 0x188fe40000001205 */
[-C--:B------:R-:W-:Y:S02]  /*0d80*/  SHF.L.U32 R0, R9, R12.reuse, RZ ;  /* 0x0000000c09007219 */ /* 0x080fe400000006ff */
[----:B------:R-:W-:Y:S01]  /*0d90*/  SHF.R.U32.HI R5, RZ, R12, R5 ;  /* 0x0000000cff057219 */ /* 0x000fe20000011605 */
[----:B------:R-:W-:Y:S01]  /*0da0*/  IMAD.MOV.U32 R4, RZ, RZ, R24 ;  /* 0x000000ffff047224 */ /* 0x000fe200078e0018 */
[----:B------:R-:W-:Y:S01]  /*0db0*/  LOP3.LUT R10, RZ, R0, RZ, 0x33, !PT ;  /* 0x00000000ff0a7212 */ /* 0x000fe200078e33ff */
[----:B------:R-:W3:Y:S01]  /*0dc0*/  LDC R27, c[0x0][0x610] ;  /* 0x00018400ff1b7b82 */ /* 0x000ee20000000800 */
[----:B------:R-:W-:Y:S05]  /*0dd0*/  @!P0 BRA `(.L_x_11) ;  /* 0x0000000000288947 */ /* 0x000fea0003800000 */
[----:B------:R-:W4:Y:S02]  /*0de0*/  LDC R9, c[0x0][0x64c] ;  /* 0x00019300ff097b82 */ /* 0x000f240000000800 */
[----:B----4-:R-:W-:-:S05]  /*0df0*/  IADD3 R9, P0, R24, R9, RZ ;  /* 0x0000000918097210 */ /* 0x010fca0007f1e0ff */
        /* <DEDUP_REMOVED lines=8> */
.L_x_11:
[----:B-1----:R-:W-:Y:S01]  /*0e80*/  SHF.R.U64 R4, R4, R14, R5 ;  /* 0x0000000e04047219 */ /* 0x002fe20000001205 */
[----:B0-----:R-:W-:Y:S01]  /*0e90*/  VIADD R6, R15, 0xffffffff ;  /* 0xffffffff0f067836 */ /* 0x001fe20000000000 */
[----:B------:R-:W-:Y:S02]  /*0ea0*/  SHF.L.U32 R0, R25, R12, RZ ;  /* 0x0000000c19007219 */ /* 0x000fe400000006ff */
[----:B------:R-:W-:Y:S01]  /*0eb0*/  LOP3.LUT R5, R29, R10, RZ, 0xc0, !PT ;  /* 0x0000000a1d057212 */ /* 0x000fe200078ec0ff */
[----:B------:R-:W-:Y:S01]  /*0ec0*/  IMAD.MOV R7, RZ, RZ, -R4 ;  /* 0x000000ffff077224 */ /* 0x000fe200078e0a04 */
[----:B------:R-:W-:Y:S02]  /*0ed0*/  SEL R3, R3, R28, !P1 ;  /* 0x0000001c03037207 */ /* 0x000fe40004800000 */
[----:B------:R-:W-:Y:S01]  /*0ee0*/  LOP3.LUT R6, R13, R6, RZ, 0xc0, !PT ;  /* 0x000000060d067212 */ /* 0x000fe200078ec0ff */
[----:B------:R-:W-:Y:S02]  /*0ef0*/  IMAD R4, R0, R4, R5 ;  /* 0x0000000400047224 */ /* 0x000fe400078e0205 */
[----:B--2---:R-:W-:-:S02]  /*0f00*/  IMAD R0, R7, R26, R24 ;  /* 0x0000001a07007224 */ /* 0x004fc400078e0218 */
[----:B---3--:R-:W-:Y:S02]  /*0f10*/  IMAD R3, R4, R27, R3 ;  /* 0x0000001b04037224 */ /* 0x008fe400078e0203 */
[----:B------:R-:W-:Y:S02]  /*0f20*/  IMAD.MOV.U32 R5, RZ, RZ, 0x1 ;  /* 0x00000001ff057424 */ /* 0x000fe400078e00ff */
[----:B------:R-:W-:-:S03]  /*0f30*/  IMAD R4, R0, R15, R6 ;  /* 0x0000000f00047224 */ /* 0x000fc600078e0206 */
[----:B------:R-:W-:Y:S02]  /*0f40*/  PRMT R0, R5, 0x7610, R0 ;  /* 0x0000761005007816 */ /* 0x000fe40000000000 */
[----:B------:R-:W-:Y:S02]  /*0f50*/  SEL R138, R4, R3, !P1 ;  /* 0x00000003048a7207 */ /* 0x000fe40004800000 */
[----:B------:R-:W-:-:S07]  /*0f60*/  SEL R137, R3, R4, !P1 ;  /* 0x0000000403897207 */ /* 0x000fce0004800000 */
.L_x_9:
[----:B------:R-:W-:-:S08]  /*0f70*/  NOP ;  /* 0x0000000000007918 */ /* 0x000fd00000000000 */
[----:B------:R-:W0:Y:S02]  /*0f80*/  USETMAXREG.TRY_ALLOC.CTAPOOL UP0, 0xe8 ;  /* 0x000000e8000079c8 */ /* 0x000e240008000600 */
[----:B0-----:R-:W-:-:S13]  /*0f90*/  PLOP3.LUT P0, PT, PT, PT, UP0, 0x80, 0x0 ;  /* 0x000000000000781c */ /* 0x001fda0003f0f008 */
[----:B------:R-:W-:Y:S05]  /*0fa0*/  @!P0 BRA `(.L_x_9) ;  /* 0xfffffffc00f08947 */ /* 0x000fea000383ffff */
[----:B------:R-:W-:Y:S01]  /*0fb0*/  ULDC.64 UR4, c[0x0][0x598] ;  /* 0x0001660000047ab9 */ /* 0x000fe20000000a00 */
[----:B------:R-:W-:Y:S01]  /*0fc0*/  ULDC.64 UR36, c[0x0][0x208] ;  /* 0x0000820000247ab9 */ /* 0x000fe20000000a00 */
[----:B------:R-:W-:-:S04]  /*0fd0*/  ISETP.NE.U32.AND P0, PT, RZ, UR4, PT ;  /* 0x00000004ff007c0c */ /* 0x000fc8000bf05070 */
[----:B------:R-:W-:-:S13]  /*0fe0*/  ISETP.NE.AND.EX P0, PT, RZ, UR5, PT, P0 ;  /* 0x00000005ff007c0c */ /* 0x000fda000bf05300 */
[----:B------:R-:W-:Y:S05]  /*0ff0*/  @!P0 BRA `(.L_x_12) ;  /* 0x00000000001c8947 */ /* 0x000fea0003800000 */
[----:B------:R-:W0:Y:S02]  /*1000*/  LDC.64 R4, c[0x0][0x598] ;  /* 0x00016600ff047b82 */ /* 0x000e240000000a00 */
[----:B0-----:R-:W2:Y:S02]  /*1010*/  LDG.E.64 R4, desc[UR36][R4.64] ;  /* 0x0000002404047981 */ /* 0x001ea4000c1e1b00 */
[----:B--2---:R-:W-:-:S04]  /*1020*/  ISETP.NE.U32.AND P0, PT, R4, RZ, PT ;  /* 0x000000ff0400720c */ /* 0x004fc80003f05070 */
[----:B------:R-:W-:-:S13]  /*1030*/  ISETP.NE.AND.EX P0, PT, R5, RZ, PT, P0 ;  /* 0x000000ff0500720c */ /* 0x000fda0003f05300 */
[----:B------:R-:W-:Y:S05]  /*1040*/  @!P0 BRA `(.L_x_12) ;  /* 0x0000000000088947 */ /* 0x000fea0003800000 */
[----:B------:R0:W5:Y:S01]  /*1050*/  LD.E R139, desc[UR36][R4.64] ;  /* 0x00000024048b7980 */ /* 0x000162000c101900 */
[----:B------:R-:W-:Y:S05]  /*1060*/  BRA `(.L_x_13) ;  /* 0x0000000000247947 */ /* 0x000fea0003800000 */
.L_x_12:
[----:B------:R-:W-:Y:S02]  /*1070*/  ULDC.64 UR4, c[0x0][0x588] ;  /* 0x0001620000047ab9 */ /* 0x000fe40000000a00 */
[----:B------:R-:W-:-:S04]  /*1080*/  ISETP.NE.U32.AND P0, PT, RZ, UR4, PT ;  /* 0x00000004ff007c0c */ /* 0x000fc8000bf05070 */
[----:B------:R-:W-:-:S13]  /*1090*/  ISETP.NE.AND.EX P0, PT, RZ, UR5, PT, P0 ;  /* 0x00000005ff007c0c */ /* 0x000fda000bf05300 */
[----:B------:R-:W-:Y:S05]  /*10a0*/  @!P0 BRA `(.L_x_14) ;  /* 0x00000000000c8947 */ /* 0x000fea0003800000 */
[----:B------:R-:W0:Y:S02]  /*10b0*/  LDC.64 R4, c[0x0][0x588] ;  /* 0x00016200ff047b82 */ /* 0x000e240000000a00 */
[----:B0-----:R1:W5:Y:S01]  /*10c0*/  LDG.E R139, desc[UR36][R4.64] ;  /* 0x00000024048b7981 */ /* 0x001362000c1e1900 */
[----:B------:R-:W-:Y:S05]  /*10d0*/  BRA `(.L_x_13) ;  /* 0x0000000000087947 */ /* 0x000fea0003800000 */
.L_x_14:
[----:B------:R-:W-:Y:S02]  /*10e0*/  ULDC UR4, c[0x0][0x580] ;  /* 0x0001600000047ab9 */ /* 0x000fe40000000800 */
[----:B------:R-:W-:-:S07]  /*10f0*/  IMAD.U32 R139, RZ, RZ, UR4 ;  /* 0x00000004ff8b7e24 */ /* 0x000fce000f8e00ff */
.L_x_13:
[----:B------:R-:W-:Y:S02]  /*1100*/  ULDC.64 UR4, c[0x0][0x5a0] ;  /* 0x0001680000047ab9 */ /* 0x000fe40000000a00 */
[----:B------:R-:W-:-:S04]  /*1110*/  ISETP.NE.U32.AND P0, PT, RZ, UR4, PT ;  /* 0x00000004ff007c0c */ /* 0x000fc8000bf05070 */
[----:B------:R-:W-:-:S13]  /*1120*/  ISETP.NE.AND.EX P0, PT, RZ, UR5, PT, P0 ;  /* 0x00000005ff007c0c */ /* 0x000fda000bf05300 */
[----:B------:R-:W-:Y:S05]  /*1130*/  @!P0 BRA `(.L_x_15) ;  /* 0x00000000001c8947 */ /* 0x000fea0003800000 */
[----:B01----:R-:W0:Y:S02]  /*1140*/  LDC.64 R4, c[0x0][0x5a0] ;  /* 0x00016800ff047b82 */ /* 0x003e240000000a00 */
[----:B0-----:R-:W2:Y:S02]  /*1150*/  LDG.E.64 R4, desc[UR36][R4.64] ;  /* 0x0000002404047981 */ /* 0x001ea4000c1e1b00 */
[----:B--2---:R-:W-:-:S04]  /*1160*/  ISETP.NE.U32.AND P0, PT, R4, RZ, PT ;  /* 0x000000ff0400720c */ /* 0x004fc80003f05070 */
[----:B------:R-:W-:-:S13]  /*1170*/  ISETP.NE.AND.EX P0, PT, R5, RZ, PT, P0 ;  /* 0x000000ff0500720c */ /* 0x000fda0003f05300 */
[----:B------:R-:W-:Y:S05]  /*1180*/  @!P0 BRA `(.L_x_15) ;  /* 0x0000000000088947 */ /* 0x000fea0003800000 */
[----:B------:R0:W5:Y:S01]  /*1190*/  LD.E R140, desc[UR36][R4.64] ;  /* 0x00000024048c7980 */ /* 0x000162000c101900 */
[----:B------:R-:W-:Y:S05]  /*11a0*/  BRA `(.L_x_16) ;  /* 0x0000000000247947 */ /* 0x000fea0003800000 */
.L_x_15:
[----:B------:R-:W-:Y:S02]  /*11b0*/  ULDC.64 UR4, c[0x0][0x590] ;  /* 0x0001640000047ab9 */ /* 0x000fe40000000a00 */
[----:B------:R-:W-:-:S04]  /*11c0*/  ISETP.NE.U32.AND P0, PT, RZ, UR4, PT ;  /* 0x00000004ff007c0c */ /* 0x000fc8000bf05070 */
[----:B------:R-:W-:-:S13]  /*11d0*/  ISETP.NE.AND.EX P0, PT, RZ, UR5, PT, P0 ;  /* 0x00000005ff007c0c */ /* 0x000fda000bf05300 */
[----:B------:R-:W-:Y:S05]  /*11e0*/  @!P0 BRA `(.L_x_17) ;  /* 0x00000000000c8947 */ /* 0x000fea0003800000 */
[----:B------:R-:W2:Y:S02]  /*11f0*/  LDC.64 R140, c[0x0][0x590] ;  /* 0x00016400ff8c7b82 */ /* 0x000ea40000000a00 */
[----:B--2---:R2:W5:Y:S01]  /*1200*/  LDG.E R140, desc[UR36][R140.64] ;  /* 0x000000248c8c7981 */ /* 0x004562000c1e1900 */
[----:B------:R-:W-:Y:S05]  /*1210*/  BRA `(.L_x_16) ;  /* 0x0000000000087947 */ /* 0x000fea0003800000 */
.L_x_17:
[----:B------:R-:W-:Y:S02]  /*1220*/  ULDC UR4, c[0x0][0x584] ;  /* 0x0001610000047ab9 */ /* 0x000fe40000000800 */
[----:B------:R-:W-:-:S07]  /*1230*/  IMAD.U32 R140, RZ, RZ, UR4 ;  /* 0x00000004ff8c7e24 */ /* 0x000fce000f8e00ff */
.L_x_16:
[----:B------:R-:W-:-:S13]  /*1240*/  LOP3.LUT P0, RZ, R0, 0xff, RZ, 0xc0, !PT ;  /* 0x000000ff00ff7812 */ /* 0x000fda000780c0ff */
[----:B------:R-:W-:Y:S05]  /*1250*/  @!P0 EXIT ;  /* 0x000000000000894d */ /* 0x000fea0003800000 */
[----:B------:R-:W-:Y:S01]  /*1260*/  ULDC UR4, c[0x0][0x28c] ;  /* 0x0000a30000047ab9 */ /* 0x000fe20000000800 */
[----:B------:R-:W-:Y:S01]  /*1270*/  UMOV UR38, URZ ;  /* 0x0000003f00267c82 */ /* 0x000fe20008000000 */
[----:B------:R-:W-:Y:S01]  /*1280*/  UIADD3 UR4, UR4, 0x3f, URZ ;  /* 0x0000003f04047890 */ /* 0x000fe2000fffe03f */
[----:B------:R-:W-:-:S03]  /*1290*/  UMOV UR39, URZ ;  /* 0x0000003f00277c82 */ /* 0x000fc60008000000 */
[----:B------:R-:W-:-:S04]  /*12a0*/  USHF.R.S32.HI UR5, URZ, 0x1f, UR4 ;  /* 0x0000001f3f057899 */ /* 0x000fc80008011404 */
[----:B------:R-:W-:-:S04]  /*12b0*/  ULEA.HI UR5, UR5, UR4, URZ, 0x6 ;  /* 0x0000000405057291 */ /* 0x000fc8000f8f303f */
[----:B------:R-:W-:-:S12]  /*12c0*/  USHF.R.S32.HI UR40, URZ, 0x6, UR5 ;  /* 0x000000063f287899 */ /* 0x000fd80008011405 */
.L_x_265:
[----:B------:R-:W-:Y:S01]  /*12d0*/  LOP3.LUT R0, R18, 0x80, RZ, 0xc0, !PT ;  /* 0x0000008012007812 */ /* 0x000fe200078ec0ff */
[----:B------:R-:W3:Y:S01]  /*12e0*/  S2UR UR7, SR_CgaCtaId ;  /* 0x00000000000779c3 */ /* 0x000ee20000008800 */
[----:B------:R-:W-:Y:S02]  /*12f0*/  UMOV UR6, 0x400 ;  /* 0x0000040000067882 */ /* 0x000fe40000000000 */
[----:B------:R-:W-:-:S06]  /*1300*/  SHF.R.U32.HI R0, RZ, 0x7, R0 ;  /* 0x00000007ff007819 */ /* 0x000fcc0000011600 */
[----:B----4-:R-:W4:Y:S01]  /*1310*/  SHFL.IDX PT, R0, R0, RZ, 0x1f ;  /* 0x00001fff00007589 */ /* 0x010f2200000e0000 */
[----:B---3--:R-:W-:Y:S01]  /*1320*/  ULEA UR6, UR7, UR6, 0x18 ;  /* 0x0000000607067291 */ /* 0x008fe2000f8ec03f */
[----:B----4-:R-:W-:-:S13]  /*1330*/  R2UR UR4, R0 ;  /* 0x00000000000472ca */ /* 0x010fda00000e0000 */
[----:B------:R-:W-:-:S04]  /*1340*/  ULEA.HI UR5, UR4, UR4, URZ, 0x1 ;  /* 0x0000000404057291 */ /* 0x000fc8000f8f083f */
[----:B------:R-:W-:-:S04]  /*1350*/  ULOP3.LUT UR5, UR5, 0xffffe, URZ, 0xc0, !UPT ;  /* 0x000ffffe05057892 */ /* 0x000fc8000f8ec03f */
[----:B------:R-:W-:-:S03]  /*1360*/  UIADD3 UR5, UR4, -UR5, URZ ;  /* 0x8000000504057290 */ /* 0x000fc6000fffe03f */
[----:B------:R-:W-:Y:S01]  /*1370*/  ULDC UR4, c[0x0][0x28c] ;  /* 0x0000a30000047ab9 */ /* 0x000fe20000000800 */
[----:B------:R-:W-:Y:S01]  /*1380*/  ULEA UR5, UR5, UR6, 0xc ;  /* 0x0000000605057291 */ /* 0x000fe2000f8e603f */
[----:B------:R-:W-:-:S03]  /*1390*/  ISETP.LT.AND P0, PT, RZ, UR4, PT ;  /* 0x00000004ff007c0c */ /* 0x000fc6000bf01270 */
[----:B------:R-:W-:-:S04]  /*13a0*/  UIADD3 UR5, UR5, 0x180, URZ ;  /* 0x0000018005057890 */ /* 0x000fc8000fffe03f */
[----:B------:R-:W-:-:S04]  /*13b0*/  USHF.R.U32.HI UR5, URZ, 0x4, UR5 ;  /* 0x000000043f057899 */ /* 0x000fc80008011605 */
[----:B------:R-:W-:Y:S02]  /*13c0*/  ULOP3.LUT UR41, UR5, 0x3fff, URZ, 0xc0, !UPT ;  /* 0x00003fff05297892 */ /* 0x000fe4000f8ec03f */
[----:B-1----:R-:W-:Y:S10]  /*13d0*/  @P0 BRA `(.L_x_18) ;  /* 0x0000000000400947 */ /* 0x002ff40003800000 */
[----:B------:R-:W-:Y:S01]  /*13e0*/  MOV R0, 0x0 ;  /* 0x0000000000007802 */ /* 0x000fe20000000f00 */
[----:B------:R-:W-:Y:S01]  /*13f0*/  ULDC.64 UR4, c[0x4][0x68] ;  /* 0x01001a0000047ab9 */ /* 0x000fe20000000a00 */
[----:B------:R-:W-:Y:S01]  /*1400*/  ULDC.64 UR6, c[0x4][0x8] ;  /* 0x0100020000067ab9 */ /* 0x000fe20000000a00 */
[----:B01----:R-:W-:Y:S01]  /*1410*/  IMAD.U32 R4, RZ, RZ, UR4 ;  /* 0x00000004ff047e24 */ /* 0x003fe2000f8e00ff */
[----:B------:R0:W1:Y:S01]  /*1420*/  LDC.64 R14, c[0x4][R0] ;  /* 0x01000000000e7b82 */ /* 0x0000620000000a00 */
[----:B------:R-:W-:Y:S01]  /*1430*/  IMAD.U32 R5, RZ, RZ, UR5 ;  /* 0x00000005ff057e24 */ /* 0x000fe2000f8e00ff */
[----:B------:R-:W-:Y:S01]  /*1440*/  ULDC.64 UR4, c[0x4][0x70] ;  /* 0x01001c0000047ab9 */ /* 0x000fe20000000a00 */
[----:B------:R-:W-:Y:S02]  /*1450*/  IMAD.U32 R10, RZ, RZ, UR6 ;  /* 0x00000006ff0a7e24 */ /* 0x000fe4000f8e00ff */
[----:B------:R-:W-:Y:S02]  /*1460*/  IMAD.U32 R6, RZ, RZ, UR4 ;  /* 0x00000004ff067e24 */ /* 0x000fe4000f8e00ff */
[----:B------:R-:W-:-:S02]  /*1470*/  IMAD.U32 R7, RZ, RZ, UR5 ;  /* 0x00000005ff077e24 */ /* 0x000fc4000f8e00ff */
[----:B------:R-:W-:Y:S02]  /*1480*/  IMAD.U32 R11, RZ, RZ, UR7 ;  /* 0x00000007ff0b7e24 */ /* 0x000fe4000f8e00ff */
[----:B------:R-:W-:Y:S02]  /*1490*/  IMAD.MOV.U32 R8, RZ, RZ, 0x1e1 ;  /* 0x000001e1ff087424 */ /* 0x000fe400078e00ff */
[----:B------:R-:W-:Y:S02]  /*14a0*/  IMAD.MOV.U32 R12, RZ, RZ, 0x1 ;  /* 0x00000001ff0c7424 */ /* 0x000fe400078e00ff */
[----:B0-----:R-:W-:-:S07]  /*14b0*/  IMAD.MOV.U32 R13, RZ, RZ, RZ ;  /* 0x000000ffff0d7224 */ /* 0x001fce00078e00ff */
[----:B------:R-:W-:-:S07]  /*14c0*/  LEPC R20, `(.L_x_18) ;  /* 0x000000001014794e */ /* 0x000fce0000000000 */
[----:B-12--5:R-:W-:Y:S05]  /*14d0*/  CALL.ABS.NOINC R14 ;  /* 0x000000000e007343 */ /* 0x026fea0003c00000 */
.L_x_18:
[----:B------:R-:W-:-:S04]  /*14e0*/  LOP3.LUT R0, R19, 0x1, RZ, 0xfc, !PT ;  /* 0x0000000113007812 */ /* 0x000fc800078efcff */
[----:B------:R-:W-:-:S13]  /*14f0*/  ISETP.NE.AND P0, PT, R0, 0x3, PT ;  /* 0x000000030000780c */ /* 0x000fda0003f05270 */
[----:B------:R-:W-:Y:S05]  /*1500*/  @!P0 BRA `(.L_x_19) ;  /* 0x0000000000048947 */ /* 0x000fea0003800000 */
[----:B------:R-:W-:Y:S01]  /*1510*/  BPT.TRAP 0x1 ;  /* 0x000000040000795c */ /* 0x000fe20000300000 */
.L_x_19:
[----:B------:R-:W3:Y:S01]  /*1520*/  S2UR UR5, SR_CgaCtaId ;  /* 0x00000000000579c3 */ /* 0x000ee20000008800 */
[----:B------:R-:W-:Y:S01]  /*1530*/  UMOV UR4, 0x400 ;  /* 0x0000040000047882 */ /* 0x000fe20000000000 */
[----:B------:R-:W-:Y:S02]  /*1540*/  IMAD.U32 R0, RZ, RZ, UR38 ;  /* 0x00000026ff007e24 */ /* 0x000fe4000f8e00ff */
[----:B------:R-:W-:-:S03]  /*1550*/  IMAD.U32 R3, RZ, RZ, UR39 ;  /* 0x00000027ff037e24 */ /* 0x000fc6000f8e00ff */
[----:B------:R-:W-:Y:S01]  /*1560*/  SHF.L.U32 R0, R0, 0x1f, RZ ;  /* 0x0000001f00007819 */ /* 0x000fe200000006ff */
[----:B---3--:R-:W-:-:S06]  /*1570*/  ULEA UR4, UR5, UR4, 0x18 ;  /* 0x0000000405047291 */ /* 0x008fcc000f8ec03f */
[----:B------:R-:W-:-:S04]  /*1580*/  IMAD.U32 R6, RZ, RZ, UR4 ;  /* 0x00000004ff067e24 */ /* 0x000fc8000f8e00ff */
[----:B------:R-:W-:-:S04]  /*1590*/  IMAD R3, R3, 0x8, R6 ;  /* 0x0000000803037824 */ /* 0x000fc800078e0206 */
[----:B------:R3:W4:Y:S01]  /*15a0*/  SYNCS.PHASECHK.TRANS64.TRYWAIT P1, [R3+URZ], R0 ;  /* 0x00000000030075a7 */ /* 0x000722000802017f */
[----:B------:R-:W-:Y:S05]  /*15b0*/  @!P0 BRA `(.L_x_20) ;  /* 0x0000000000048947 */ /* 0x000fea0003800000 */
[----:B------:R-:W-:Y:S01]  /*15c0*/  BPT.TRAP 0x1 ;  /* 0x000000040000795c */ /* 0x000fe20000300000 */
.L_x_20:
[----:B----4-:R-:W-:Y:S05]  /*15d0*/  @P1 BRA `(.L_x_21) ;  /* 0x0000000000081947 */ /* 0x010fea0003800000 */
[----:B------:R-:W4:Y:S02]  /*15e0*/  SYNCS.PHASECHK.TRANS64.TRYWAIT P1, [R3+URZ], R0 ;  /* 0x00000000030075a7 */ /* 0x000f24000802017f */
[----:B----4-:R-:W-:Y:S05]  /*15f0*/  @!P1 BRA `(.L_x_22) ;  /* 0x0000008c00f49947 */ /* 0x010fea0003800000 */
.L_x_21:
[----:B------:R-:W-:-:S04]  /*1600*/  UISETP.LT.AND UP0, UPT, UR40, 0x1, UPT ;  /* 0x000000012800788c */ /* 0x000fc8000bf01270 */
[----:B------:R-:W-:-:S06]  /*1610*/  USEL UR4, UR40, 0x1, UP0 ;  /* 0x0000000128047887 */ /* 0x000fcc0008000000 */
[----:B---34-:R-:W-:Y:S01]  /*1620*/  IMAD.U32 R0, RZ, RZ, UR4 ;  /* 0x00000004ff007e24 */ /* 0x018fe2000f8e00ff */
[----:B------:R-:W-:Y:S05]  /*1630*/  WARPSYNC.ALL ;  /* 0x0000000000007948 */ /* 0x000fea0003800000 */
[----:B------:R-:W-:-:S04]  /*1640*/  IADD3 R0, -R0, UR40, RZ ;  /* 0x0000002800007c10 */ /* 0x000fc8000fffe1ff */
[----:B------:R-:W-:Y:S02]  /*1650*/  ISETP.GE.AND P1, PT, R0, 0x1, PT ;  /* 0x000000010000780c */ /* 0x000fe40003f26270 */
[----:B------:R-:W-:Y:S01]  /*1660*/  R2UR UR5, R6 ;  /* 0x00000000060572ca */ /* 0x000fe200000e0000 */
[----:B------:R-:W-:Y:S01]  /*1670*/  ULOP3.LUT UR4, UR41, 0x10000, URZ, 0xfc, !UPT ;  /* 0x0001000029047892 */ /* 0x000fe2000f8efc3f */
[----:B------:R-:W-:Y:S01]  /*1680*/  WARPGROUP.ARRIVE ;  /* 0x00000000000079c5 */ /* 0x000fe20000000000 */
[----:B------:R-:W-:Y:S01]  /*1690*/  UMOV UR9, 0x80000020 ;  /* 0x8000002000097882 */ /* 0x000fe20000000000 */
[----:B------:R-:W-:Y:S01]  /*16a0*/  UMOV UR11, 0x80000020 ;  /* 0x80000020000b7882 */ /* 0x000fe20000000000 */
[----:B------:R-:W-:Y:S01]  /*16b0*/  ULEA UR7, UR39, UR4, 0x9 ;  /* 0x0000000427077291 */ /* 0x000fe2000f8e483f */
[----:B------:R-:W-:Y:S01]  /*16c0*/  UMOV UR17, UR9 ;  /* 0x0000000900117c82 */ /* 0x000fe20008000000 */
[----:B------:R-:W-:Y:S01]  /*16d0*/  UMOV UR19, 0x80000020 ;  /* 0x8000002000137882 */ /* 0x000fe20000000000 */
[----:B------:R-:W-:Y:S01]  /*16e0*/  UMOV UR21, UR9 ;  /* 0x0000000900157c82 */ /* 0x000fe20008000000 */
[----:B------:R-:W-:Y:S01]  /*16f0*/  UMOV UR23, 0x80000020 ;  /* 0x8000002000177882 */ /* 0x000fe20000000000 */
[----:B------:R-:W-:-:S02]  /*1700*/  UMOV UR13, UR9 ;  /* 0x00000009000d7c82 */ /* 0x000fc40008000000 */
[----:B------:R-:W-:Y:S01]  /*1710*/  UMOV UR8, UR7 ;  /* 0x0000000700087c82 */ /* 0x000fe20008000000 */
[----:B------:R-:W-:Y:S01]  /*1720*/  UIADD3 UR5, UR5, 0x14180, URZ ;  /* 0x0001418005057890 */ /* 0x000fe2000fffe03f */
[----:B------:R-:W-:Y:S01]  /*1730*/  UMOV UR16, UR8 ;  /* 0x0000000800107c82 */ /* 0x000fe20008000000 */
[----:B------:R-:W-:Y:S02]  /*1740*/  UMOV UR20, UR8 ;  /* 0x0000000800147c82 */ /* 0x000fe40008000000 */
[----:B------:R-:W-:Y:S01]  /*1750*/  USHF.R.U32.HI UR5, URZ, 0x4, UR5 ;  /* 0x000000043f057899 */ /* 0x000fe20008011605 */
[----:B------:R-:W-:Y:S01]  /*1760*/  UMOV UR12, UR8 ;  /* 0x00000008000c7c82 */ /* 0x000fe20008000000 */
[----:B------:R-:W-:Y:S02]  /*1770*/  UMOV UR15, 0x80000020 ;  /* 0x80000020000f7882 */ /* 0x000fe40000000000 */
[----:B------:R-:W-:-:S04]  /*1780*/  ULOP3.LUT UR5, UR5, 0x3fff, URZ, 0xc0, !UPT ;  /* 0x00003fff05057892 */ /* 0x000fc8000f8ec03f */
[----:B------:R-:W-:-:S04]  /*1790*/  ULOP3.LUT UR5, UR5, 0x10000, URZ, 0xfc, !UPT ;  /* 0x0001000005057892 */ /* 0x000fc8000f8efc3f */
[----:B------:R-:W-:-:S04]  /*17a0*/  UIMAD UR6, UR39, 0x380, UR5 ;  /* 0x00000380270678a4 */ /* 0x000fc8000f8e0205 */
[----:B------:R-:W-:Y:S02]  /*17b0*/  UIADD3 UR18, UR6, 0x80, URZ ;  /* 0x0000008006127890 */ /* 0x000fe4000fffe03f */
[----:B------:R-:W-:Y:S02]  /*17c0*/  UIADD3 UR22, UR6, 0x100, URZ ;  /* 0x0000010006167890 */ /* 0x000fe4000fffe03f */
[----:B------:R-:W-:Y:S01]  /*17d0*/  UMOV UR10, UR6 ;  /* 0x00000006000a7c82 */ /* 0x000fe20008000000 */
[----:B------:R-:W-:Y:S01]  /*17e0*/  UIADD3 UR14, UR6, 0x180, URZ ;  /* 0x00000180060e7890 */ /* 0x000fe2000fffe03f */
[----:B------:R-:W-:Y:S01]  /*17f0*/  IGMMA.64x32x32.S8.S8 R120, gdesc[UR8], RZ, !UPT, gsb0 ;  /* 0x01200000087879f1 */ /* 0x000fe2000c0410ff */
[----:B------:R-:W-:Y:S01]  /*1800*/  UIADD3 UR10, UR6, 0x200, URZ ;  /* 0x00000200060a7890 */ /* 0x000fe2000fffe03f */
[----:B------:R-:W-:Y:S01]  /*1810*/  UMOV UR11, 0x80000020 ;  /* 0x80000020000b7882 */ /* 0x000fe20000000000 */
[----:B------:R-:W-:Y:S02]  /*1820*/  WARPGROUP.DEPBAR.LE gsb0, 0x0 ;  /* 0x00008000000079c5 */ /* 0x000fe40000010000 */
[----:B------:R-:W-:-:S06]  /*1830*/  WARPGROUP.ARRIVE ;  /* 0x00000000000079c5 */ /* 0x000fcc0000000000 */
[----:B------:R-:W-:Y:S01]  /*1840*/  IGMMA.64x32x32.S8.S8 R104, gdesc[UR16], RZ, !UPT, gsb0 ;  /* 0x01200000106879f1 */ /* 0x000fe2000c0410ff */
[----:B------:R-:W-:Y:S02]  /*1850*/  UIADD3 UR16, UR6, 0x280, URZ ;  /* 0x0000028006107890 */ /* 0x000fe4000fffe03f */
[----:B------:R-:W-:Y:S01]  /*1860*/  UIADD3 UR18, UR6, 0x82, URZ ;  /* 0x0000008206127890 */ /* 0x000fe2000fffe03f */
[----:B------:R-:W-:Y:S01]  /*1870*/  UMOV UR19, 0x80000020 ;  /* 0x8000002000137882 */ /* 0x000fe20000000000 */
[----:B------:R-:W-:Y:S02]  /*1880*/  WARPGROUP.DEPBAR.LE gsb0, 0x0 ;  /* 0x00008000000079c5 */ /* 0x000fe40000010000 */
[----:B------:R-:W-:-:S06]  /*1890*/  WARPGROUP.ARRIVE ;  /* 0x00000000000079c5 */ /* 0x000fcc0000000000 */
        /* <DEDUP_REMOVED lines=12> */
[----:B------:R-:W-:Y:S01]  /*1960*/  UMOV UR10, UR16 ;  /* 0x00000010000a7c82 */ /* 0x000fe20008000000 */
        /* <DEDUP_REMOVED lines=9> */
[----:B------:R-:W-:Y:S02]  /*1a00*/  UIADD3 UR8, UR7, 0x2, URZ ;  /* 0x0000000207087890 */ /* 0x000fe4000fffe03f */
[----:B------:R-:W-:Y:S01]  /*1a10*/  UIADD3 UR10, UR6, 0x2, URZ ;  /* 0x00000002060a7890 */ /* 0x000fe2000fffe03f */
[----:B------:R-:W-:Y:S01]  /*1a20*/  UMOV UR9, 0x80000020 ;  /* 0x8000002000097882 */ /* 0x000fe20000000000 */
[----:B------:R-:W-:Y:S01]  /*1a30*/  UMOV UR11, 0x80000020 ;  /* 0x80000020000b7882 */ /* 0x000fe20000000000 */
[----:B------:R-:W-:Y:S02]  /*1a40*/  UMOV UR17, UR9 ;  /* 0x0000000900117c82 */ /* 0x000fe40008000000 */
[----:B------:R-:W-:Y:S01]  /*1a50*/  UMOV UR16, UR8 ;  /* 0x0000000800107c82 */ /* 0x000fe20008000000 */
[----:B------:R-:W-:Y:S01]  /*1a60*/  UMOV UR20, UR8 ;  /* 0x0000000800147c82 */ /* 0x000fe20008000000 */
[----:B------:R-:W-:Y:S01]  /*1a70*/  UMOV UR21, UR9 ;  /* 0x0000000900157c82 */ /* 0x000fe20008000000 */
[----:B------:R-:W-:Y:S01]  /*1a80*/  UMOV UR12, UR8 ;  /* 0x00000008000c7c82 */ /* 0x000fe20008000000 */
[----:B------:R-:W-:Y:S01]  /*1a90*/  UMOV UR13, UR9 ;  /* 0x00000009000d7c82 */ /* 0x000fe20008000000 */
[----:B------:R-:W-:Y:S01]  /*1aa0*/  UIADD3 UR7, UR6, 0x282, URZ ;  /* 0x0000028206077890 */ /* 0x000fe2000fffe03f */
[----:B------:R-:W-:-:S02]  /*1ab0*/  WARPGROUP.DEPBAR.LE gsb0, 0x0 ;  /* 0x00008000000079c5 */ /* 0x000fc40000010000 */
[----:B------:R-:W-:-:S06]  /*1ac0*/  WARPGROUP.ARRIVE ;  /* 0x00000000000079c5 */ /* 0x000fcc0000000000 */
[----:B------:R-:W-:Y:S01]  /*1ad0*/  IGMMA.64x32x32.S8.S8 R120, gdesc[UR8], R120, gsb0 ;  /* 0x01200000087879f1 */ /* 0x000fe20008041078 */
[----:B------:R-:W-:Y:S01]  /*1ae0*/  UIADD3 UR10, UR6, 0x202, URZ ;  /* 0x00000202060a7890 */ /* 0x000fe2000fffe03f */
[----:B------:R-:W-:Y:S01]  /*1af0*/  UMOV UR11, 0x80000020 ;  /* 0x80000020000b7882 */ /* 0x000fe20000000000 */
[----:B------:R-:W-:Y:S01]  /*1b00*/  UIADD3 UR6, UR6, 0x302, URZ ;  /* 0x0000030206067890 */ /* 0x000fe2000fffe03f */
[----:B------:R-:W-:Y:S02]  /*1b10*/  WARPGROUP.DEPBAR.LE gsb0, 0x0 ;  /* 0x00008000000079c5 */ /* 0x000fe40000010000 */
[----:B------:R-:W-:-:S06]  /*1b20*/  WARPGROUP.ARRIVE ;  /* 0x00000000000079c5 */ /* 0x000fcc0000000000 */
[----:B------:R-:W-:Y:S03]  /*1b30*/  IGMMA.64x32x32.S8.S8 R104, gdesc[UR16], R104, gsb0 ;  /* 0x01200000106879f1 */ /* 0x000fe60008041068 */
        /* <DEDUP_REMOVED lines=8> */
[----:B------:R-:W-:Y:S01]  /*1bc0*/  IGMMA.64x32x32.S8.S8 R56, gdesc[UR8], R56, gsb0 ;  /* 0x01200000083879f1 */ /* 0x000fe20008041038 */
[----:B------:R-:W-:Y:S01]  /*1bd0*/  UMOV UR10, UR7 ;  /* 0x00000007000a7c82 */ /* 0x000fe20008000000 */
[----:B------:R-:W-:Y:S01]  /*1be0*/  UMOV UR11, 0x80000020 ;  /* 0x80000020000b7882 */ /* 0x000fe20000000000 */
[----:B------:R-:W-:Y:S02]  /*1bf0*/  WARPGROUP.DEPBAR.LE gsb0, 0x0 ;  /* 0x00008000000079c5 */ /* 0x000fe40000010000 */
[----:B------:R-:W-:-:S06]  /*1c00*/  WARPGROUP.ARRIVE ;  /* 0x00000000000079c5 */ /* 0x000fcc0000000000 */
[----:B------:R-:W-:Y:S01]  /*1c10*/  IGMMA.64x32x32.S8.S8 R40, gdesc[UR8], R40, gsb0 ;  /* 0x01200000082879f1 */ /* 0x000fe20008041028 */
[----:B------:R-:W-:Y:S01]  /*1c20*/  UMOV UR10, UR6 ;  /* 0x00000006000a7c82 */ /* 0x000fe20008000000 */
[----:B------:R-:W-:Y:S01]  /*1c30*/  UMOV UR11, 0x80000020 ;  /* 0x80000020000b7882 */ /* 0x000fe20000000000 */
[----:B------:R-:W-:Y:S02]  /*1c40*/  WARPGROUP.DEPBAR.LE gsb0, 0x0 ;  /* 0x00008000000079c5 */ /* 0x000fe40000010000 */
[----:B------:R-:W-:-:S06]  /*1c50*/  WARPGROUP.ARRIVE ;  /* 0x00000000000079c5 */ /* 0x000fcc0000000000 */
[----:B------:R-:W-:Y:S03]  /*1c60*/  IGMMA.64x32x32.S8.S8 R24, gdesc[UR8], R24, gsb0 ;  /* 0x01200000081879f1 */ /* 0x000fe60008041018 */
[----:B------:R-:W-:Y:S02]  /*1c70*/  WARPGROUP.DEPBAR.LE gsb0, 0x0 ;  /* 0x00008000000079c5 */ /* 0x000fe40000010000 */
[----:B------:R-:W-:Y:S05]  /*1c80*/  @!P1 BRA `(.L_x_23) ;  /* 0x00000008000c9947 */ /* 0x000fea0003800000 */
[----:B------:R-:W-:Y:S02]  /*1c90*/  UIADD3 UR6, UR39, 0x1, URZ ;  /* 0x0000000127067890 */ /* 0x000fe4000fffe03f */
[----:B------:R-:W-:Y:S02]  /*1ca0*/  IMAD.U32 R3, RZ, RZ, UR39 ;  /* 0x00000027ff037e24 */ /* 0x000fe4000f8e00ff */
[----:B------:R-:W-:-:S04]  /*1cb0*/  UISETP.NE.AND UP0, UPT, UR6, 0xa, UPT ;  /* 0x0000000a0600788c */ /* 0x000fc8000bf05270 */
[----:B------:R-:W-:Y:S02]  /*1cc0*/  USEL UR7, URZ, 0x1, UP0 ;  /* 0x000000013f077887 */ /* 0x000fe40008000000 */
[----:B------:R-:W-:Y:S02]  /*1cd0*/  USEL UR6, UR6, URZ, UP0 ;  /* 0x0000003f06067287 */ /* 0x000fe40008000000 */
[----:B------:R-:W-:-:S06]  /*1ce0*/  ULOP3.LUT UR7, UR38, UR7, URZ, 0x3c, !UPT ;  /* 0x0000000726077292 */ /* 0x000fcc000f8e3c3f */
[----:B------:R-:W-:-:S07]  /*1cf0*/  IMAD.U32 R7, RZ, RZ, UR7 ;  /* 0x00000007ff077e24 */ /* 0x000fce000f8e00ff */
.L_x_30:
[----:B------:R-:W-:Y:S05]  /*1d00*/  @!P0 BRA `(.L_x_24) ;  /* 0x0000000000048947 */ /* 0x000fea0003800000 */
[----:B------:R-:W-:Y:S01]  /*1d10*/  BPT.TRAP 0x1 ;  /* 0x000000040000795c */ /* 0x000fe20000300000 */
.L_x_24:
[----:B------:R-:W3:Y:S01]  /*1d20*/  S2UR UR8, SR_CgaCtaId ;  /* 0x00000000000879c3 */ /* 0x000ee20000008800 */
[----:B------:R-:W-:Y:S01]  /*1d30*/  UMOV UR7, 0x400 ;  /* 0x0000040000077882 */ /* 0x000fe20000000000 */
[----:B01----:R-:W-:Y:S01]  /*1d40*/  IMAD.U32 R5, RZ, RZ, UR6 ;  /* 0x00000006ff057e24 */ /* 0x003fe2000f8e00ff */
[----:B------:R-:W-:Y:S01]  /*1d50*/  SHF.L.U32 R4, R7, 0x1f, RZ ;  /* 0x0000001f07047819 */ /* 0x000fe200000006ff */
[----:B---3--:R-:W-:-:S06]  /*1d60*/  ULEA UR7, UR8, UR7, 0x18 ;  /* 0x0000000708077291 */ /* 0x008fcc000f8ec03f */
[----:B------:R-:W-:-:S04]  /*1d70*/  IMAD.U32 R6, RZ, RZ, UR7 ;  /* 0x00000007ff067e24 */ /* 0x000fc8000f8e00ff */
[----:B------:R-:W-:-:S04]  /*1d80*/  IMAD R5, R5, 0x8, R6 ;  /* 0x0000000805057824 */ /* 0x000fc800078e0206 */
[----:B------:R0:W1:Y:S01]  /*1d90*/  SYNCS.PHASECHK.TRANS64.TRYWAIT P1, [R5+URZ], R4 ;  /* 0x00000004050075a7 */ /* 0x000062000802017f */
[----:B------:R-:W-:Y:S05]  /*1da0*/  @!P0 BRA `(.L_x_25) ;  /* 0x0000000000048947 */ /* 0x000fea0003800000 */
[----:B------:R-:W-:Y:S01]  /*1db0*/  BPT.TRAP 0x1 ;  /* 0x000000040000795c */ /* 0x000fe20000300000 */
.L_x_25:
[----:B-1----:R-:W-:Y:S05]  /*1dc0*/  @P1 BRA `(.L_x_26) ;  /* 0x0000000000081947 */ /* 0x002fea0003800000 */
[----:B------:R-:W1:Y:S02]  /*1dd0*/  SYNCS.PHASECHK.TRANS64.TRYWAIT P1, [R5+URZ], R4 ;  /* 0x00000004050075a7 */ /* 0x000e64000802017f */
[----:B-1----:R-:W-:Y:S05]  /*1de0*/  @!P1 BRA `(.L_x_27) ;  /* 0x00000088000c9947 */ /* 0x002fea0003800000 */
.L_x_26:
[----:B------:R-:W-:Y:S01]  /*1df0*/  ULEA UR7, UR6, UR4, 0x9 ;  /* 0x0000000406077291 */ /* 0x000fe2000f8e483f */
[----:B------:R-:W-:Y:S01]  /*1e00*/  WARPGROUP.ARRIVE ;  /* 0x00000000000079c5 */ /* 0x000fe20000000000 */
[----:B------:R-:W-:Y:S01]  /*1e10*/  UIMAD UR8, UR6, 0x380, UR5 ;  /* 0x00000380060878a4 */ /* 0x000fe2000f8e0205 */
[----:B------:R-:W-:Y:S01]  /*1e20*/  UMOV UR13, 0x80000020 ;  /* 0x80000020000d7882 */ /* 0x000fe20000000000 */
[----:B------:R-:W-:Y:S02]  /*1e30*/  UMOV UR15, 0x80000020 ;  /* 0x80000020000f7882 */ /* 0x000fe40000000000 */
[----:B------:R-:W-:Y:S01]  /*1e40*/  UIADD3 UR9, UR8, 0x80, URZ ;  /* 0x0000008008097890 */ /* 0x000fe2000fffe03f */
[----:B------:R-:W-:Y:S02]  /*1e50*/  UMOV UR12, UR7 ;  /* 0x00000007000c7c82 */ /* 0x000fe40008000000 */
[----:B------:R-:W-:Y:S01]  /*1e60*/  UMOV UR14, UR8 ;  /* 0x00000008000e7c82 */ /* 0x000fe20008000000 */
[----:B------:R-:W-:Y:S01]  /*1e70*/  UIADD3 UR10, UR8, 0x100, URZ ;  /* 0x00000100080a7890 */ /* 0x000fe2000fffe03f */
[----:B------:R-:W-:Y:S01]  /*1e80*/  IGMMA.64x32x32.S8.S8 R120, gdesc[UR12], R120, gsb0 ;  /* 0x012000000c7879f1 */ /* 0x000fe20008041078 */
[----:B------:R-:W-:Y:S01]  /*1e90*/  UMOV UR15, 0x80000020 ;  /* 0x80000020000f7882 */ /* 0x000fe20000000000 */
[----:B------:R-:W-:Y:S01]  /*1ea0*/  UMOV UR14, UR9 ;  /* 0x00000009000e7c82 */ /* 0x000fe20008000000 */
[----:B------:R-:W-:-:S02]  /*1eb0*/  UIADD3 UR11, UR8, 0x180, URZ ;  /* 0x00000180080b7890 */ /* 0x000fc4000fffe03f */
[----:B------:R-:W-:Y:S01]  /*1ec0*/  UIADD3 UR9, UR8, 0x200, URZ ;  /* 0x0000020008097890 */ /* 0x000fe2000fffe03f */
[----:B------:R-:W-:Y:S02]  /*1ed0*/  WARPGROUP.DEPBAR.LE gsb0, 0x0 ;  /* 0x00008000000079c5 */ /* 0x000fe40000010000 */
[----:B------:R-:W-:-:S06]  /*1ee0*/  WARPGROUP.ARRIVE ;  /* 0x00000000000079c5 */ /* 0x000fcc0000000000 */
[----:B------:R-:W-:Y:S01]  /*1ef0*/  IGMMA.64x32x32.S8.S8 R104, gdesc[UR12], R104, gsb0 ;  /* 0x012000000c6879f1 */ /* 0x000fe20008041068 */
[----:B------:R-:W-:Y:S01]  /*1f00*/  UMOV UR14, UR10 ;  /* 0x0000000a000e7c82 */ /* 0x000fe20008000000 */
[----:B------:R-:W-:Y:S01]  /*1f10*/  UMOV UR15, 0x80000020 ;  /* 0x80000020000f7882 */ /* 0x000fe20000000000 */
        /* <DEDUP_REMOVED lines=27> */
[----:B------:R-:W-:Y:S02]  /*20d0*/  UIADD3 UR12, UR7, 0x2, URZ ;  /* 0x00000002070c7890 */ /* 0x000fe4000fffe03f */
[----:B------:R-:W-:Y:S01]  /*20e0*/  UIADD3 UR14, UR8, 0x2, URZ ;  /* 0x00000002080e7890 */ /* 0x000fe2000fffe03f */
[----:B------:R-:W-:Y:S01]  /*20f0*/  UMOV UR13, 0x80000020 ;  /* 0x80000020000d7882 */ /* 0x000fe20000000000 */
        /* <DEDUP_REMOVED lines=13> */
[----:B------:R-:W-:Y:S02]  /*21d0*/  UIADD3 UR9, UR8, 0x282, URZ ;  /* 0x0000028208097890 */ /* 0x000fe4000fffe03f */
        /* <DEDUP_REMOVED lines=26> */
[----:B------:R-:W-:Y:S01]  /*2380*/  BPT.TRAP 0x1 ;  /* 0x000000040000795c */ /* 0x000fe20000300000 */
.L_x_28:
[----:B------:R-:W-:-:S13]  /*2390*/  ISETP.NE.AND P1, PT, R23, RZ, PT ;  /* 0x000000ff1700720c */ /* 0x000fda0003f25270 */
[----:B01----:R-:W-:-:S04]  /*23a0*/  @P1 IMAD R4, R3, 0x8, R6 ;  /* 0x0000000803041824 */ /* 0x003fc800078e0206 */
[----:B------:R-:W-:-:S05]  /*23b0*/  @P1 VIADD R5, R4, 0x50 ;  /* 0x0000005004051836 */ /* 0x000fca0000000000 */
[----:B------:R-:W-:-:S04]  /*23c0*/  @P1 PRMT R5, R22, 0x654, R5 ;  /* 0x0000065416051816 */ /* 0x000fc80000000005 */
[----:B------:R0:W-:Y:S01]  /*23d0*/  @P1 SYNCS.ARRIVE.TRANS64.RED.A1T0 RZ, [R5+URZ], RZ ;  /* 0x000000ff05ff19a7 */ /* 0x0001e2000810043f */
[----:B------:R-:W-:-:S13]  /*23e0*/  ISETP.GT.U32.AND P1, PT, R19, 0x1, PT ;  /* 0x000000011300780c */ /* 0x000fda0003f24070 */
[----:B0-----:R-:W-:Y:S05]  /*23f0*/  @P1 BRA `(.L_x_29) ;  /* 0x0000000000041947 */ /* 0x001fea0003800000 */
[----:B------:R-:W-:Y:S01]  /*2400*/  BPT.TRAP 0x1 ;  /* 0x000000040000795c */ /* 0x000fe20000300000 */
.L_x_29:
[----:B------:R-:W-:Y:S01]  /*2410*/  UIADD3 UR6, UR6, 0x1, URZ ;  /* 0x0000000106067890 */ /* 0x000fe2000fffe03f */
[C---:B------:R-:W-:Y:S01]  /*2420*/  ISETP.GT.AND P2, PT, R0.reuse, 0x1, PT ;  /* 0x000000010000780c */ /* 0x040fe20003f44270 */
[----:B------:R-:W-:Y:S02]  /*2430*/  VIADD R3, R3, 0x1 ;  /* 0x0000000103037836 */ /* 0x000fe40000000000 */
[----:B------:R-:W-:Y:S01]  /*2440*/  UISETP.NE.AND UP0, UPT, UR6, 0xa, UPT ;  /* 0x0000000a0600788c */ /* 0x000fe2000bf05270 */
[----:B------:R-:W-:Y:S02]  /*2450*/  VIADD R0, R0, 0xffffffff ;  /* 0xffffffff00007836 */ /* 0x000fe40000000000 */
[C---:B------:R-:W-:Y:S01]  /*2460*/  ISETP.NE.AND P1, PT, R3.reuse, 0xa, PT ;  /* 0x0000000a0300780c */ /* 0x040fe20003f25270 */
[----:B------:R-:W-:Y:S02]  /*2470*/  USEL UR7, URZ, 0x1, UP0 ;  /* 0x000000013f077887 */ /* 0x000fe40008000000 */
[----:B------:R-:W-:Y:S01]  /*2480*/  USEL UR6, UR6, URZ, UP0 ;  /* 0x0000003f06067287 */ /* 0x000fe20008000000 */
[----:B------:R-:W-:-:S03]  /*2490*/  SEL R3, R3, RZ, P1 ;  /* 0x000000ff03037207 */ /* 0x000fc60000800000 */
[----:B------:R-:W-:Y:S01]  /*24a0*/  LOP3.LUT R7, R7, UR7, RZ, 0x3c, !PT ;  /* 0x0000000707077c12 */ /* 0x000fe2000f8e3cff */
[----:B------:R-:W-:Y:S07]  /*24b0*/  @P2 BRA `(.L_x_30) ;  /* 0xfffffff800102947 */ /* 0x000fee000383ffff */
.L_x_23:
[----:B------:R-:W3:Y:S02]  /*24c0*/  LDC R0, c[0x0][0x28c] ;  /* 0x0000a300ff007b82 */ /* 0x000ee40000000800 */
[----:B---3--:R-:W-:-:S13]  /*24d0*/  ISETP.GE.AND P1, PT, R0, 0x1, PT ;  /* 0x000000010000780c */ /* 0x008fda0003f26270 */
[----:B------:R-:W-:Y:S05]  /*24e0*/  @!P1 BRA `(.L_x_31) ;  /* 0x0000000000509947 */ /* 0x000fea0003800000 */
[----:B------:R-:W-:Y:S05]  /*24f0*/  @!P0 BRA `(.L_x_32) ;  /* 0x0000000000048947 */ /* 0x000fea0003800000 */
[----:B------:R-:W-:Y:S01]  /*2500*/  BPT.TRAP 0x1 ;  /* 0x000000040000795c */ /* 0x000fe20000300000 */
.L_x_32:
[----:B------:R-:W-:Y:S01]  /*2510*/  ISETP.NE.AND P0, PT, R23, RZ, PT ;  /* 0x000000ff1700720c */ /* 0x000fe20003f05270 */
[----:B------:R-:W-:Y:S01]  /*2520*/  BSSY B0, `(.L_x_33) ;  /* 0x000000e000007945 */ /* 0x000fe20003800000 */
[----:B------:R-:W-:-:S11]  /*2530*/  ISETP.GT.U32.AND P1, PT, R19, 0x1, PT ;  /* 0x000000011300780c */ /* 0x000fd60003f24070 */
[----:B------:R-:W-:Y:S05]  /*2540*/  @!P0 BRA `(.L_x_34) ;  /* 0x00000000002c8947 */ /* 0x000fea0003800000 */
[----:B------:R-:W-:-:S04]  /*2550*/  UISETP.LT.AND UP0, UPT, UR40, 0x1, UPT ;  /* 0x000000012800788c */ /* 0x000fc8000bf01270 */
[----:B------:R-:W-:-:S04]  /*2560*/  USEL UR6, UR40, 0x1, UP0 ;  /* 0x0000000128067887 */ /* 0x000fc80008000000 */
[----:B------:R-:W-:-:S04]  /*2570*/  UIADD3 UR6, UR39, UR40, -UR6 ;  /* 0x0000002827067290 */ /* 0x000fc8000fffe806 */
[----:B------:R-:W-:-:S04]  /*2580*/  UIMAD.WIDE.U32 UR4, UR6, -0x33333333, URZ ;  /* 0xcccccccd060478a5 */ /* 0x000fc8000f8e003f */
[----:B------:R-:W-:-:S04]  /*2590*/  USHF.R.U32.HI UR4, URZ, 0x3, UR5 ;  /* 0x000000033f047899 */ /* 0x000fc80008011605 */
[----:B------:R-:W-:-:S06]  /*25a0*/  UIMAD UR6, UR4, -0xa, UR6 ;  /* 0xfffffff6040678a4 */ /* 0x000fcc000f8e0206 */
[----:B------:R-:W-:-:S04]  /*25b0*/  IMAD.U32 R3, RZ, RZ, UR6 ;  /* 0x00000006ff037e24 */ /* 0x000fc8000f8e00ff */
[----:B------:R-:W-:-:S04]  /*25c0*/  IMAD R0, R3, 0x8, R6 ;  /* 0x0000000803007824 */ /* 0x000fc800078e0206 */
[----:B------:R-:W-:-:S05]  /*25d0*/  VIADD R3, R0, 0x50 ;  /* 0x0000005000037836 */ /* 0x000fca0000000000 */
[----:B------:R-:W-:-:S04]  /*25e0*/  PRMT R3, R22, 0x654, R3 ;  /* 0x0000065416037816 */ /* 0x000fc80000000003 */
[----:B------:R3:W-:Y:S03]  /*25f0*/  SYNCS.ARRIVE.TRANS64.RED.A1T0 RZ, [R3+URZ], RZ ;  /* 0x000000ff03ff79a7 */ /* 0x0007e6000810043f */
.L_x_34:
[----:B------:R-:W-:Y:S05]  /*2600*/  BSYNC B0 ;  /* 0x0000000000007941 */ /* 0x000fea0003800000 */
.L_x_33:
[----:B------:R-:W-:Y:S05]  /*2610*/  @P1 BRA `(.L_x_31) ;  /* 0x0000000000041947 */ /* 0x000fea0003800000 */
[----:B------:R-:W-:Y:S01]  /*2620*/  BPT.TRAP 0x1 ;  /* 0x000000040000795c */ /* 0x000fe20000300000 */
.L_x_31:
[----:B------:R-:W4:Y:S01]  /*2630*/  LDC R8, c[0x0][0x288] ;  /* 0x0000a200ff087b82 */ /* 0x000f220000000800 */
[----:B01----:R-:W-:Y:S01]  /*2640*/  LOP3.LUT R4, R18, 0x60, RZ, 0xc0, !PT ;  /* 0x0000006012047812 */ /* 0x003fe200078ec0ff */
[----:B------:R-:W-:Y:S01]  /*2650*/  IMAD R7, R138, 0xe0, RZ ;  /* 0x000000e08a077824 */ /* 0x000fe200078e02ff */
[----:B------:R-:W-:Y:S01]  /*2660*/  SHF.R.U32.HI R0, RZ, 0x2, R18 ;  /* 0x00000002ff007819 */ /* 0x000fe20000011612 */
[----:B------:R-:W-:Y:S01]  /*2670*/  UIADD3 UR39, UR40, UR39, URZ ;  /* 0x0000002728277290 */ /* 0x000fe2000fffe03f */
[----:B------:R-:W-:Y:S01]  /*2680*/  SHF.R.U32.HI R6, RZ, 0x1, R4 ;  /* 0x00000001ff067819 */ /* 0x000fe20000011604 */
[----:B------:R-:W-:Y:S01]  /*2690*/  IMAD.SHL.U32 R13, R137, 0x80, RZ ;  /* 0x00000080890d7824 */ /* 0x000fe200078e00ff */
[----:B------:R-:W-:Y:S01]  /*26a0*/  LOP3.LUT R4, R18, 0x3, RZ, 0xc0, !PT ;  /* 0x0000000312047812 */ /* 0x000fe200078ec0ff */
[----:B------:R-:W-:Y:S01]  /*26b0*/  UISETP.GT.U32.AND UP0, UPT, UR39, 0x9, UPT ;  /* 0x000000092700788c */ /* 0x000fe2000bf04070 */
[----:B------:R-:W-:Y:S01]  /*26c0*/  SHF.R.U32.HI R5, RZ, 0x7, R18 ;  /* 0x00000007ff057819 */ /* 0x000fe20000011612 */
[----:B------:R-:W-:Y:S01]  /*26d0*/  ULDC UR7, c[0x0][0x284] ;  /* 0x0000a10000077ab9 */ /* 0x000fe20000000800 */
[----:B---3--:R-:W-:Y:S01]  /*26e0*/  LOP3.LUT R3, R0, 0x7, RZ, 0xc0, !PT ;  /* 0x0000000700037812 */ /* 0x008fe200078ec0ff */
[----:B------:R-:W-:Y:S01]  /*26f0*/  UISETP.LT.U32.AND UP0, UPT, UR40, 0xa, UP0 ;  /* 0x0000000a2800788c */ /* 0x000fe20008701070 */
[----:B------:R-:W-:Y:S01]  /*2700*/  LOP3.LUT R0, R5, 0x1, RZ, 0xc0, !PT ;  /* 0x0000000105007812 */ /* 0x000fe200078ec0ff */
[----:B------:R-:W-:Y:S01]  /*2710*/  UISETP.GE.U32.AND UP1, UPT, UR40, 0xa, UPT ;  /* 0x0000000a2800788c */ /* 0x000fe2000bf26070 */
[----:B------:R-:W-:Y:S01]  /*2720*/  IADD3 R5, RZ, -R6, -R3 ;  /* 0x80000006ff057210 */ /* 0x000fe20007ffe803 */
[----:B------:R-:W-:Y:S01]  /*2730*/  ULDC.64 UR8, c[0x0][0x5d0] ;  /* 0x0001740000087ab9 */ /* 0x000fe20000000a00 */
[----:B------:R-:W-:Y:S01]  /*2740*/  SHF.R.S32.HI R14, RZ, 0x1f, R136 ;  /* 0x0000001fff0e7819 */ /* 0x000fe20000011488 */
[C---:B------:R-:W-:Y:S01]  /*2750*/  IMAD.SHL.U32 R10, R0.reuse, 0x40, RZ ;  /* 0x00000040000a7824 */ /* 0x040fe200078e00ff */
[----:B------:R-:W-:Y:S01]  /*2760*/  UIMAD.WIDE.U32 UR4, UR39, -0x33333333, URZ ;  /* 0xcccccccd270478a5 */ /* 0x000fe2000f8e003f */
[----:B------:R-:W-:Y:S01]  /*2770*/  IMAD R0, R0, -0x40, R5 ;  /* 0xffffffc000007824 */ /* 0x000fe200078e0205 */
[----:B------:R-:W-:Y:S01]  /*2780*/  USEL UR6, URZ, 0x1, !UP0 ;  /* 0x000000013f067887 */ /* 0x000fe2000c000000 */
[----:B------:R-:W-:Y:S01]  /*2790*/  IMAD R5, R14, UR8, RZ ;  /* 0x000000080e057c24 */ /* 0x000fe2000f8e02ff */
[----:B------:R-:W-:Y:S01]  /*27a0*/  LOP3.LUT R3, R10, 0x40, R3, 0xe2, !PT ;  /* 0x000000400a037812 */ /* 0x000fe200078ee203 */
[----:B----4-:R-:W-:Y:S01]  /*27b0*/  IMAD R12, R4, -0x2, R8 ;  /* 0xfffffffe040c7824 */ /* 0x010fe200078e0208 */
[----:B------:R-:W-:Y:S01]  /*27c0*/  ISETP.GE.AND P0, PT, R7, R8, PT ;  /* 0x000000080700720c */ /* 0x000fe20003f06270 */
[----:B------:R-:W-:Y:S01]  /*27d0*/  IMAD.SHL.U32 R8, R18, 0x2, RZ ;  /* 0x0000000212087824 */ /* 0x000fe200078e00ff */
[----:B------:R-:W-:Y:S01]  /*27e0*/  USHF.R.U32.HI UR4, URZ, 0x3, UR5 ;  /* 0x000000033f047899 */ /* 0x000fe20008011605 */
[----:B------:R-:W-:Y:S01]  /*27f0*/  IMAD.WIDE R10, R137, 0x80, RZ ;  /* 0x00000080890a7825 */ /* 0x000fe200078e02ff */
[----:B------:R-:W-:Y:S01]  /*2800*/  ISETP.GE.OR P0, PT, R13, UR7, P0 ;  /* 0x000000070d007c0c */ /* 0x000fe20008706670 */
[----:B------:R-:W-:Y:S01]  /*2810*/  ULOP3.LUT UR38, UR38, UR6, URZ, 0x3c, !UPT ;  /* 0x0000000626267292 */ /* 0x000fe2000f8e3c3f */
[----:B------:R-:W-:Y:S01]  /*2820*/  LOP3.LUT R8, R7, 0x6, R8, 0xf8, !PT ;  /* 0x0000000607087812 */ /* 0x000fe200078ef808 */
[----:B------:R-:W-:Y:S01]  /*2830*/  IMAD R15, R136, UR9, R5 ;  /* 0x00000009880f7c24 */ /* 0x000fe2000f8e0205 */
[----:B------:R-:W-:Y:S01]  /*2840*/  UIMAD UR39, UR4, -0xa, UR39 ;  /* 0xfffffff6042778a4 */ /* 0x000fe2000f8e0227 */
[----:B------:R-:W-:Y:S01]  /*2850*/  IADD3 R0, -R13, UR7, R0 ;  /* 0x000000070d007c10 */ /* 0x000fe2000fffe100 */
[----:B------:R-:W-:Y:S01]  /*2860*/  @UP1 ULOP3.LUT UR38, UR38, 0x1, UR4, 0x78, !UPT ;  /* 0x0000000126261892 */ /* 0x000fe2000f8e7804 */
[----:B------:R-:W-:Y:S01]  /*2870*/  SHF.R.S32.HI R9, RZ, 0x1f, R8 ;  /* 0x0000001fff097819 */ /* 0x000fe20000011408 */
[----:B------:R-:W-:Y:S01]  /*2880*/  IMAD.MOV.U32 R137, RZ, RZ, -0x1 ;  /* 0xffffffffff897424 */ /* 0x000fe200078e00ff */
[----:B------:R-:W-:Y:S01]  /*2890*/  LOP3.LUT R149, R10, R3, R6, 0xfe, !PT ;  /* 0x000000030a957212 */ /* 0x000fe200078efe06 */
[----:B------:R-:W-:-:S02]  /*28a0*/  IMAD.IADD R3, R12, 0x1, -R7 ;  /* 0x000000010c037824 */ /* 0x000fc400078e0a07 */
[----:B------:R-:W-:-:S04]  /*28b0*/  IMAD.WIDE.U32 R4, R136, UR8, R8 ;  /* 0x0000000888047c25 */ /* 0x000fc8000f8e0008 */
[----:B------:R-:W-:Y:S01]  /*28c0*/  IMAD.IADD R5, R5, 0x1, R15 ;  /* 0x0000000105057824 */ /* 0x000fe200078e020f */
[----:B------:R-:W-:Y:S06]  /*28d0*/  @P0 BRA `(.L_x_35) ;  /* 0x0000005c00500947 */ /* 0x000fec0003800000 */
[----:B------:R-:W0:Y:S01]  /*28e0*/  LDC.64 R12, c[0x0][0x5c8] ;  /* 0x00017200ff0c7b82 */ /* 0x000e220000000a00 */
[----:B------:R-:W-:Y:S01]  /*28f0*/  ULDC.64 UR4, c[0x0][0x5c0] ;  /* 0x0001700000047ab9 */ /* 0x000fe20000000a00 */
[----:B------:R-:W-:Y:S01]  /*2900*/  BSSY B0, `(.L_x_35) ;  /* 0x00005d1000007945 */ /* 0x000fe20003800000 */
[-C--:B0-----:R-:W-:Y:S02]  /*2910*/  IMAD R6, R11, R12.reuse, RZ ;  /* 0x0000000c0b067224 */ /* 0x081fe400078e02ff */
[----:B------:R-:W-:-:S04]  /*2920*/  IMAD.WIDE.U32 R4, R149, R12, R4 ;  /* 0x0000000c95047225 */ /* 0x000fc800078e0004 */
[----:B------:R-:W-:Y:S01]  /*2930*/  IMAD R7, R149, R13, R6 ;  /* 0x0000000d95077224 */ /* 0x000fe200078e0206 */
[----:B------:R-:W-:-:S03]  /*2940*/  IADD3 R4, P0, R4, UR4, RZ ;  /* 0x0000000404047c10 */ /* 0x000fc6000ff1e0ff */
[----:B------:R-:W-:Y:S01]  /*2950*/  IMAD.IADD R7, R5, 0x1, R7 ;  /* 0x0000000105077824 */ /* 0x000fe200078e0207 */
[----:B------:R-:W-:-:S04]  /*2960*/  LEA R6, P1, R12, R4, 0x3 ;  /* 0x000000040c067211 */ /* 0x000fc800078218ff */
[----:B------:R-:W-:Y:S02]  /*2970*/  IADD3.X R5, R7, UR5, RZ, P0, !PT ;  /* 0x0000000507057c10 */ /* 0x000fe400087fe4ff */
[----:B-----5:R-:W-:Y:S02]  /*2980*/  ISETP.NE.AND P0, PT, R140, RZ, PT ;  /* 0x000000ff8c00720c */ /* 0x020fe40003f05270 */
[----:B------:R-:W-:-:S11]  /*2990*/  LEA.HI.X R7, R12, R5, R13, 0x3, P1 ;  /* 0x000000050c077211 */ /* 0x000fd600008f1c0d */
[----:B------:R-:W-:Y:S05]  /*29a0*/  @!P0 BRA `(.L_x_36) ;  /* 0x0000004000f88947 */ /* 0x000fea0003800000 */
[----:B------:R-:W0:Y:S01]  /*29b0*/  LDC.64 R144, c[0x0][0x5b0] ;  /* 0x00016c00ff907b82 */ /* 0x000e220000000a00 */
[----:B------:R-:W-:Y:S01]  /*29c0*/  ULDC.64 UR4, c[0x0][0x5b8] ;  /* 0x00016e0000047ab9 */ /* 0x000fe20000000a00 */
[----:B------:R-:W-:Y:S01]  /*29d0*/  ISETP.GE.AND P3, PT, R3, 0x1, PT ;  /* 0x000000010300780c */ /* 0x000fe20003f66270 */
[----:B------:R-:W-:Y:S01]  /*29e0*/  IMAD R13, R14, UR4, RZ ;  /* 0x000000040e0d7c24 */ /* 0x000fe2000f8e02ff */
[----:B------:R-:W-:Y:S01]  /*29f0*/  BSSY B1, `(.L_x_37) ;  /* 0x000000e000017945 */ /* 0x000fe20003800000 */
[----:B------:R-:W-:Y:S01]  /*2a00*/  IMAD.WIDE.U32 R20, R136, UR4, R8 ;  /* 0x0000000488147c25 */ /* 0x000fe2000f8e0008 */
[----:B------:R-:W-:Y:S02]  /*2a10*/  ISETP.LT.OR P1, PT, R0, 0x1, !P3 ;  /* 0x000000010000780c */ /* 0x000fe40005f21670 */
[----:B------:R-:W1:Y:S01]  /*2a20*/  LDC.64 R146, c[0x0][0x5a8] ;  /* 0x00016a00ff927b82 */ /* 0x000e620000000a00 */
[----:B------:R-:W-:Y:S02]  /*2a30*/  IMAD R13, R136, UR5, R13 ;  /* 0x00000005880d7c24 */ /* 0x000fe4000f8e020d */
[----:B------:R-:W-:-:S02]  /*2a40*/  IMAD.MOV.U32 R14, RZ, RZ, R20 ;  /* 0x000000ffff0e7224 */ /* 0x000fc400078e0014 */
[----:B------:R-:W-:Y:S02]  /*2a50*/  IMAD.IADD R15, R21, 0x1, R13 ;  /* 0x00000001150f7824 */ /* 0x000fe400078e020d */
[-C--:B0-----:R-:W-:Y:S02]  /*2a60*/  IMAD R10, R11, R144.reuse, RZ ;  /* 0x000000900b0a7224 */ /* 0x081fe400078e02ff */
[----:B------:R-:W-:-:S04]  /*2a70*/  IMAD.WIDE.U32 R8, R149, R144, R14 ;  /* 0x0000009095087225 */ /* 0x000fc800078e000e */
[----:B------:R-:W-:Y:S01]  /*2a80*/  IMAD R143, R149, R145, R10 ;  /* 0x00000091958f7224 */ /* 0x000fe200078e020a */
[----:B-1----:R-:W-:-:S04]  /*2a90*/  IADD3 R8, P0, R8, R146, RZ ;  /* 0x0000009208087210 */ /* 0x002fc80007f1e0ff */
[----:B------:R-:W-:Y:S01]  /*2aa0*/  IADD3.X R9, R147, R9, R143, P0, !PT ;  /* 0x0000000993097210 */ /* 0x000fe200007fe48f */
[----:B------:R-:W-:Y:S08]  /*2ab0*/  @P1 BRA `(.L_x_38) ;  /* 0x0000000000041947 */ /* 0x000ff00003800000 */
[----:B--2---:R0:W5:Y:S02]  /*2ac0*/  LDG.E.U8 R141, desc[UR36][R8.64] ;  /* 0x00000024088d7981 */ /* 0x004164000c1e1100 */
.L_x_38:
[----:B------:R-:W-:Y:S05]  /*2ad0*/  BSYNC B1 ;  /* 0x0000000000017941 */ /* 0x000fea0003800000 */
.L_x_37:
[----:B-----5:R-:W-:Y:S01]  /*2ae0*/  LOP3.LUT R12, R141, 0xffff, RZ, 0xc0, !PT ;  /* 0x0000ffff8d0c7812 */ /* 0x020fe200078ec0ff */
[----:B------:R-:W-:Y:S01]  /*2af0*/  IMAD.SHL.U32 R10, R144, 0x8, RZ ;  /* 0x00000008900a7824 */ /* 0x000fe200078e00ff */
[----:B------:R-:W-:Y:S01]  /*2b00*/  ISETP.GE.AND P2, PT, R3, 0x2, PT ;  /* 0x000000020300780c */ /* 0x000fe20003f46270 */
[----:B------:R-:W-:Y:S01]  /*2b10*/  BSSY B1, `(.L_x_39) ;  /* 0x000000e000017945 */ /* 0x000fe20003800000 */
[----:B------:R-:W-:Y:S02]  /*2b20*/  PRMT R13, R12, 0x8880, RZ ;  /* 0x000088800c0d7816 */ /* 0x000fe400000000ff */
[----:B------:R-:W-:Y:S02]  /*2b30*/  ISETP.LT.OR P0, PT, R0, 0x1, !P2 ;  /* 0x000000010000780c */ /* 0x000fe40005701670 */
[----:B------:R-:W-:Y:S01]  /*2b40*/  SHF.L.U64.HI R11, R144, 0x3, R145 ;  /* 0x00000003900b7819 */ /* 0x000fe20000010291 */
[----:B------:R-:W-:-:S04]  /*2b50*/  IMAD R12, R13, R140, RZ ;  /* 0x0000008c0d0c7224 */ /* 0x000fc800078e02ff */
[----:B------:R-:W-:Y:S02]  /*2b60*/  @!P1 IMAD R13, R120, R139, R12 ;  /* 0x0000008b780d9224 */ /* 0x000fe400078e020c */
[----:B------:R-:W-:-:S03]  /*2b70*/  IMAD.WIDE.U32 R10, R149, R144, R10 ;  /* 0x00000090950a7225 */ /* 0x000fc600078e000a */
[----:B------:R1:W-:Y:S01]  /*2b80*/  @!P1 STG.E.U8 desc[UR36][R4.64], R13 ;  /* 0x0000000d04009986 */ /* 0x0003e2000c101124 */
[----:B------:R-:W-:Y:S01]  /*2b90*/  IADD3 R10, P4, P5, R20, R146, R10 ;  /* 0x00000092140a7210 */ /* 0x000fe20007d9e00a */
[----:B------:R-:W-:Y:S01]  /*2ba0*/  IMAD.IADD R20, R143, 0x1, R11 ;  /* 0x000000018f147824 */ /* 0x000fe200078e020b */
[----:B------:R-:W-:Y:S11]  /*2bb0*/  @P0 BRA `(.L_x_40) ;  /* 0x00000000000c0947 */ /* 0x000ff60003800000 */
[----:B--2---:R-:W1:Y:S02]  /*2bc0*/  LDG.E.U8 R141, desc[UR36][R8.64+0x1] ;  /* 0x00000124088d7981 */ /* 0x004e64000c1e1100 */
[----:B-1----:R-:W-:-:S05]  /*2bd0*/  PRMT R13, R141, 0x8880, RZ ;  /* 0x000088808d0d7816 */ /* 0x002fca00000000ff */
[----:B------:R-:W-:-:S07]  /*2be0*/  IMAD R12, R13, R140, RZ ;  /* 0x0000008c0d0c7224 */ /* 0x000fce00078e02ff */
.L_x_40:
[----:B------:R-:W-:Y:S05]  /*2bf0*/  BSYNC B1 ;  /* 0x0000000000017941 */ /* 0x000fea0003800000 */
.L_x_39:
[C---:B------:R-:W-:Y:S01]  /*2c00*/  ISETP.LT.OR P3, PT, R0.reuse, 0x9, !P3 ;  /* 0x000000090000780c */ /* 0x040fe20005f61670 */
[----:B------:R-:W-:Y:S01]  /*2c10*/  @!P0 IMAD R121, R121, R139, R12 ;  /* 0x0000008b79798224 */ /* 0x000fe200078e020c */
[----:B------:R-:W-:Y:S01]  /*2c20*/  ISETP.GE.AND P1, PT, R3, 0x9, PT ;  /* 0x000000090300780c */ /* 0x000fe20003f26270 */
[----:B------:R-:W-:Y:S01]  /*2c30*/  BSSY B1, `(.L_x_41) ;  /* 0x000000b000017945 */ /* 0x000fe20003800000 */
[----:B------:R-:W-:Y:S02]  /*2c40*/  IADD3.X R11, R15, R147, R20, P4, P5 ;  /* 0x000000930f0b7210 */ /* 0x000fe400027ea414 */
[----:B------:R3:W-:Y:S01]  /*2c50*/  @!P0 STG.E.U8 desc[UR36][R4.64+0x1], R121 ;  /* 0x0000017904008986 */ /* 0x0007e2000c101124 */
[----:B------:R-:W-:Y:S02]  /*2c60*/  ISETP.GE.AND P0, PT, R3, 0xa, PT ;  /* 0x0000000a0300780c */ /* 0x000fe40003f06270 */
[C---:B------:R-:W-:Y:S02]  /*2c70*/  ISETP.LT.OR P2, PT, R0.reuse, 0x9, !P2 ;  /* 0x000000090000780c */ /* 0x040fe40005741670 */
[----:B------:R-:W-:-:S02]  /*2c80*/  ISETP.LT.OR P5, PT, R0, 0x1, !P1 ;  /* 0x000000010000780c */ /* 0x000fc40004fa1670 */
[----:B------:R-:W-:Y:S01]  /*2c90*/  ISETP.LT.OR P4, PT, R0, 0x1, !P0 ;  /* 0x000000010000780c */ /* 0x000fe20004781670 */
[----:B------:R-:W-:-:S12]  /*2ca0*/  @P3 BRA `(.L_x_42) ;  /* 0x00000000000c3947 */ /* 0x000fd80003800000 */
[----:B--2---:R-:W1:Y:S02]  /*2cb0*/  LDG.E.U8 R141, desc[UR36][R10.64] ;  /* 0x000000240a8d7981 */ /* 0x004e64000c1e1100 */
[----:B-1----:R-:W-:-:S05]  /*2cc0*/  PRMT R13, R141, 0x8880, RZ ;  /* 0x000088808d0d7816 */ /* 0x002fca00000000ff */
[----:B------:R-:W-:-:S07]  /*2cd0*/  IMAD R12, R13, R140, RZ ;  /* 0x0000008c0d0c7224 */ /* 0x000fce00078e02ff */
.L_x_42:
[----:B------:R-:W-:Y:S05]  /*2ce0*/  BSYNC B1 ;  /* 0x0000000000017941 */ /* 0x000fea0003800000 */
.L_x_41:
[----:B-1----:R-:W-:Y:S01]  /*2cf0*/  @!P3 IMAD R13, R122, R139, R12 ;  /* 0x0000008b7a0db224 */ /* 0x002fe200078e020c */
[----:B------:R-:W-:Y:S04]  /*2d00*/  BSSY B1, `(.L_x_43) ;  /* 0x0000006000017945 */ /* 0x000fe80003800000 */
[----:B------:R1:W-:Y:S01]  /*2d10*/  @!P3 STG.E.U8 desc[UR36][R6.64], R13 ;  /* 0x0000000d0600b986 */ /* 0x0003e2000c101124 */
[----:B------:R-:W-:Y:S05]  /*2d20*/  @P2 BRA `(.L_x_44) ;  /* 0x00000000000c2947 */ /* 0x000fea0003800000 */
[----:B--2---:R-:W1:Y:S02]  /*2d30*/  LDG.E.U8 R141, desc[UR36][R10.64+0x1] ;  /* 0x000001240a8d7981 */ /* 0x004e64000c1e1100 */
[----:B-1----:R-:W-:-:S05]  /*2d40*/  PRMT R13, R141, 0x8880, RZ ;  /* 0x000088808d0d7816 */ /* 0x002fca00000000ff */
[----:B------:R-:W-:-:S07]  /*2d50*/  IMAD R12, R13, R140, RZ ;  /* 0x0000008c0d0c7224 */ /* 0x000fce00078e02ff */
.L_x_44:
[----:B------:R-:W-:Y:S05]  /*2d60*/  BSYNC B1 ;  /* 0x0000000000017941 */ /* 0x000fea0003800000 */
.L_x_43:
[----:B------:R-:W-:Y:S01]  /*2d70*/  @!P2 IMAD R123, R123, R139, R12 ;  /* 0x0000008b7b7ba224 */ /* 0x000fe200078e020c */
[----:B------:R-:W-:Y:S04]  /*2d80*/  BSSY B1, `(.L_x_45) ;  /* 0x0000006000017945 */ /* 0x000fe80003800000 */
[----:B------:R4:W-:Y:S01]  /*2d90*/  @!P2 STG.E.U8 desc[UR36][R6.64+0x1], R123 ;  /* 0x0000017b0600a986 */ /* 0x0009e2000c101124 */
[----:B------:R-:W-:Y:S05]  /*2da0*/  @P5 BRA `(.L_x_46) ;  /* 0x00000000000c5947 */ /* 0x000fea0003800000 */
[----:B--2---:R-:W1:Y:S02]  /*2db0*/  LDG.E.U8 R141, desc[UR36][R8.64+0x8] ;  /* 0x00000824088d7981 */ /* 0x004e64000c1e1100 */
[----:B-1----:R-:W-:-:S05]  /*2dc0*/  PRMT R13, R141, 0x8880, RZ ;  /* 0x000088808d0d7816 */ /* 0x002fca00000000ff */
[----:B------:R-:W-:-:S07]  /*2dd0*/  IMAD R12, R13, R140, RZ ;  /* 0x0000008c0d0c7224 */ /* 0x000fce00078e02ff */
.L_x_46:
[----:B------:R-:W-:Y:S05]  /*2de0*/  BSYNC B1 ;  /* 0x0000000000017941 */ /* 0x000fea0003800000 */
.L_x_45:
[----:B-1----:R-:W-:Y:S01]  /*2df0*/  @!P5 IMAD R13, R124, R139, R12 ;  /* 0x0000008b7c0dd224 */ /* 0x002fe200078e020c */
[----:B------:R-:W-:Y:S04]  /*2e00*/  BSSY B1, `(.L_x_47) ;  /* 0x0000006000017945 */ /* 0x000fe80003800000 */
[----:B------:R1:W-:Y:S01]  /*2e10*/  @!P5 STG.E.U8 desc[UR36][R4.64+0x8], R13 ;  /* 0x0000080d0400d986 */ /* 0x0003e2000c101124 */
[----:B------:R-:W-:Y:S05]  /*2e20*/  @P4 BRA `(.L_x_48) ;  /* 0x00000000000c4947 */ /* 0x000fea0003800000 */
[----:B--2---:R-:W1:Y:S02]  /*2e30*/  LDG.E.U8 R141, desc[UR36][R8.64+0x9] ;  /* 0x00000924088d7981 */ /* 0x004e64000c1e1100 */
[----:B-1----:R-:W-:-:S05]  /*2e40*/  PRMT R13, R141, 0x8880, RZ ;  /* 0x000088808d0d7816 */ /* 0x002fca00000000ff */
[----:B------:R-:W-:-:S07]  /*2e50*/  IMAD R12, R13, R140, RZ ;  /* 0x0000008c0d0c7224 */ /* 0x000fce00078e02ff */
.L_x_48:
[----:B------:R-:W-:Y:S05]  /*2e60*/  BSYNC B1 ;  /* 0x0000000000017941 */ /* 0x000fea0003800000 */
.L_x_47:
[C---:B------:R-:W-:Y:S01]  /*2e70*/  ISETP.LT.OR P1, PT, R0.reuse, 0x9, !P1 ;  /* 0x000000090000780c */ /* 0x040fe20004f21670 */
[----:B------:R-:W-:Y:S01]  /*2e80*/  @!P4 IMAD R125, R125, R139, R12 ;  /* 0x0000008b7d7dc224 */ /* 0x000fe200078e020c */
[C---:B------:R-:W-:Y:S01]  /*2e90*/  ISETP.GE.AND P3, PT, R3.reuse, 0x11, PT ;  /* 0x000000110300780c */ /* 0x040fe20003f66270 */
[----:B------:R-:W-:Y:S01]  /*2ea0*/  BSSY B1, `(.L_x_49) ;  /* 0x000000a000017945 */ /* 0x000fe20003800000 */
[----:B------:R-:W-:Y:S02]  /*2eb0*/  ISETP.GE.AND P2, PT, R3, 0x12, PT ;  /* 0x000000120300780c */ /* 0x000fe40003f46270 */
[----:B------:R0:W-:Y:S01]  /*2ec0*/  @!P4 STG.E.U8 desc[UR36][R4.64+0x9], R125 ;  /* 0x0000097d0400c986 */ /* 0x0001e2000c101124 */
[C---:B------:R-:W-:Y:S02]  /*2ed0*/  ISETP.LT.OR P0, PT, R0.reuse, 0x9, !P0 ;  /* 0x000000090000780c */ /* 0x040fe40004701670 */
[C---:B------:R-:W-:Y:S02]  /*2ee0*/  ISETP.LT.OR P5, PT, R0.reuse, 0x1, !P3 ;  /* 0x000000010000780c */ /* 0x040fe40005fa1670 */
[----:B------:R-:W-:-:S02]  /*2ef0*/  ISETP.LT.OR P4, PT, R0, 0x1, !P2 ;  /* 0x000000010000780c */ /* 0x000fc40005781670 */
[----:B------:R-:W-:Y:S11]  /*2f00*/  @P1 BRA `(.L_x_50) ;  /* 0x00000000000c1947 */ /* 0x000ff60003800000 */
[----:B--2---:R-:W1:Y:S02]  /*2f10*/  LDG.E.U8 R141, desc[UR36][R10.64+0x8] ;  /* 0x000008240a8d7981 */ /* 0x004e64000c1e1100 */
[----:B-1----:R-:W-:-:S05]  /*2f20*/  PRMT R13, R141, 0x8880, RZ ;  /* 0x000088808d0d7816 */ /* 0x002fca00000000ff */
[----:B------:R-:W-:-:S07]  /*2f30*/  IMAD R12, R13, R140, RZ ;  /* 0x0000008c0d0c7224 */ /* 0x000fce00078e02ff */
.L_x_50:
[----:B------:R-:W-:Y:S05]  /*2f40*/  BSYNC B1 ;  /* 0x0000000000017941 */ /* 0x000fea0003800000 */
.L_x_49:
[----:B-1----:R-:W-:Y:S01]  /*2f50*/  @!P1 IMAD R13, R126, R139, R12 ;  /* 0x0000008b7e0d9224 */ /* 0x002fe200078e020c */
[----:B------:R-:W-:Y:S04]  /*2f60*/  BSSY B1, `(.L_x_51) ;  /* 0x0000006000017945 */ /* 0x000fe80003800000 */
[----:B------:R1:W-:Y:S01]  /*2f70*/  @!P1 STG.E.U8 desc[UR36][R6.64+0x8], R13 ;  /* 0x0000080d06009986 */ /* 0x0003e2000c101124 */
[----:B------:R-:W-:Y:S05]  /*2f80*/  @P0 BRA `(.L_x_52) ;  /* 0x00000000000c0947 */ /* 0x000fea0003800000 */
[----:B--2---:R-:W1:Y:S02]  /*2f90*/  LDG.E.U8 R141, desc[UR36][R10.64+0x9] ;  /* 0x000009240a8d7981 */ /* 0x004e64000c1e1100 */
[----:B-1----:R-:W-:-:S05]  /*2fa0*/  PRMT R13, R141, 0x8880, RZ ;  /* 0x000088808d0d7816 */ /* 0x002fca00000000ff */
[----:B------:R-:W-:-:S07]  /*2fb0*/  IMAD R12, R13, R140, RZ ;  /* 0x0000008c0d0c7224 */ /* 0x000fce00078e02ff */
.L_x_52:
[----:B------:R-:W-:Y:S05]  /*2fc0*/  BSYNC B1 ;  /* 0x0000000000017941 */ /* 0x000fea0003800000 */
.L_x_51:
[----:B------:R-:W-:Y:S01]  /*2fd0*/  @!P0 IMAD R127, R127, R139, R12 ;  /* 0x0000008b7f7f8224 */ /* 0x000fe200078e020c */
[----:B------:R-:W-:Y:S04]  /*2fe0*/  BSSY B1, `(.L_x_53) ;  /* 0x0000006000017945 */ /* 0x000fe80003800000 */
[----:B------:R0:W-:Y:S01]  /*2ff0*/  @!P0 STG.E.U8 desc[UR36][R6.64+0x9], R127 ;  /* 0x0000097f06008986 */ /* 0x0001e2000c101124 */
[----:B------:R-:W-:Y:S05]  /*3000*/  @P5 BRA `(.L_x_54) ;  /* 0x00000000000c5947 */ /* 0x000fea0003800000 */
[----:B--2---:R-:W1:Y:S02]  /*3010*/  LDG.E.U8 R141, desc[UR36][R8.64+0x10] ;  /* 0x00001024088d7981 */ /* 0x004e64000c1e1100 */
[----:B-1----:R-:W-:-:S05]  /*3020*/  PRMT R13, R141, 0x8880, RZ ;  /* 0x000088808d0d7816 */ /* 0x002fca00000000ff */
[----:B------:R-:W-:-:S07]  /*3030*/  IMAD R12, R13, R140, RZ ;  /* 0x0000008c0d0c7224 */ /* 0x000fce00078e02ff */
.L_x_54:
[----:B------:R-:W-:Y:S05]  /*3040*/  BSYNC B1 ;  /* 0x0000000000017941 */ /* 0x000fea0003800000 */
.L_x_53:
[----:B-1----:R-:W-:Y:S01]  /*3050*/  @!P5 IMAD R13, R128, R139, R12 ;  /* 0x0000008b800dd224 */ /* 0x002fe200078e020c */
[----:B------:R-:W-:Y:S04]  /*3060*/  BSSY B1, `(.L_x_55) ;  /* 0x0000006000017945 */ /* 0x000fe80003800000 */
[----:B------:R1:W-:Y:S01]  /*3070*/  @!P5 STG.E.U8 desc[UR36][R4.64+0x10], R13 ;  /* 0x0000100d0400d986 */ /* 0x0003e2000c101124 */
[----:B------:R-:W-:Y:S05]  /*3080*/  @P4 BRA `(.L_x_56) ;  /* 0x00000000000c4947 */ /* 0x000fea0003800000 */
[----:B--2---:R-:W1:Y:S02]  /*3090*/  LDG.E.U8 R141, desc[UR36][R8.64+0x11] ;  /* 0x00001124088d7981 */ /* 0x004e64000c1e1100 */
[----:B-1----:R-:W-:-:S05]  /*30a0*/  PRMT R13, R141, 0x8880, RZ ;  /* 0x000088808d0d7816 */ /* 0x002fca00000000ff */
[----:B------:R-:W-:-:S07]  /*30b0*/  IMAD R12, R13, R140, RZ ;  /* 0x0000008c0d0c7224 */ /* 0x000fce00078e02ff */
.L_x_56:
[----:B------:R-:W-:Y:S05]  /*30c0*/  BSYNC B1 ;  /* 0x0000000000017941 */ /* 0x000fea0003800000 */
.L_x_55:
        /* <DEDUP_REMOVED lines=13> */
.L_x_58:
[----:B------:R-:W-:Y:S05]  /*31a0*/  BSYNC B1 ;  /* 0x0000000000017941 */ /* 0x000fea0003800000 */
.L_x_57:
[----:B-1----:R-:W-:Y:S01]  /*31b0*/  @!P3 IMAD R13, R130, R139, R12 ;  /* 0x0000008b820db224 */ /* 0x002fe200078e020c */
[----:B------:R-:W-:Y:S04]  /*31c0*/  BSSY B1, `(.L_x_59) ;  /* 0x0000006000017945 */ /* 0x000fe80003800000 */
[----:B------:R1:W-:Y:S01]  /*31d0*/  @!P3 STG.E.U8 desc[UR36][R6.64+0x10], R13 ;  /* 0x0000100d0600b986 */ /* 0x0003e2000c101124 */
[----:B------:R-:W-:Y:S05]  /*31e0*/  @P2 BRA `(.L_x_60) ;  /* 0x00000000000c2947 */ /* 0x000fea0003800000 */
[----:B--2---:R-:W1:Y:S02]  /*31f0*/  LDG.E.U8 R141, desc[UR36][R10.64+0x11] ;  /* 0x000011240a8d7981 */ /* 0x004e64000c1e1100 */
[----:B-1----:R-:W-:-:S05]  /*3200*/  PRMT R13, R141, 0x8880, RZ ;  /* 0x000088808d0d7816 */ /* 0x002fca00000000ff */
[----:B------:R-:W-:-:S07]  /*3210*/  IMAD R12, R13, R140, RZ ;  /* 0x0000008c0d0c7224 */ /* 0x000fce00078e02ff */
.L_x_60:
[----:B------:R-:W-:Y:S05]  /*3220*/  BSYNC B1 ;  /* 0x0000000000017941 */ /* 0x000fea0003800000 */
.L_x_59:
[----:B------:R-:W-:Y:S01]  /*3230*/  @!P2 IMAD R131, R131, R139, R12 ;  /* 0x0000008b8383a224 */ /* 0x000fe200078e020c */
[----:B------:R-:W-:Y:S04]  /*3240*/  BSSY B1, `(.L_x_61) ;  /* 0x0000006000017945 */ /* 0x000fe80003800000 */
[----:B------:R0:W-:Y:S01]  /*3250*/  @!P2 STG.E.U8 desc[UR36][R6.64+0x11], R131 ;  /* 0x000011830600a986 */ /* 0x0001e2000c101124 */
[----:B------:R-:W-:Y:S05]  /*3260*/  @P5 BRA `(.L_x_62) ;  /* 0x00000000000c5947 */ /* 0x000fea0003800000 */
[----:B--2---:R-:W1:Y:S02]  /*3270*/  LDG.E.U8 R141, desc[UR36][R8.64+0x18] ;  /* 0x00001824088d7981 */ /* 0x004e64000c1e1100 */
[----:B-1----:R-:W-:-:S05]  /*3280*/  PRMT R13, R141, 0x8880, RZ ;  /* 0x000088808d0d7816 */ /* 0x002fca00000000ff */
[----:B------:R-:W-:-:S07]  /*3290*/  IMAD R12, R13, R140, RZ ;  /* 0x0000008c0d0c7224 */ /* 0x000fce00078e02ff */
.L_x_62:
[----:B------:R-:W-:Y:S05]  /*32a0*/  BSYNC B1 ;  /* 0x0000000000017941 */ /* 0x000fea0003800000 */
.L_x_61:
[----:B-1----:R-:W-:Y:S01]  /*32b0*/  @!P5 IMAD R13, R132, R139, R12 ;  /* 0x0000008b840dd224 */ /* 0x002fe200078e020c */
[----:B------:R-:W-:Y:S04]  /*32c0*/  BSSY B1, `(.L_x_63) ;  /* 0x0000006000017945 */ /* 0x000fe80003800000 */
[----:B------:R1:W-:Y:S01]  /*32d0*/  @!P5 STG.E.U8 desc[UR36][R4.64+0x18], R13 ;  /* 0x0000180d0400d986 */ /* 0x0003e2000c101124 */
[----:B------:R-:W-:Y:S05]  /*32e0*/  @P4 BRA `(.L_x_64) ;  /* 0x00000000000c4947 */ /* 0x000fea0003800000 */
[----:B--2---:R-:W1:Y:S02]  /*32f0*/  LDG.E.U8 R141, desc[UR36][R8.64+0x19] ;  /* 0x00001924088d7981 */ /* 0x004e64000c1e1100 */
[----:B-1----:R-:W-:-:S05]  /*3300*/  PRMT R13, R141, 0x8880, RZ ;  /* 0x000088808d0d7816 */ /* 0x002fca00000000ff */
[----:B------:R-:W-:-:S07]  /*3310*/  IMAD R12, R13, R140, RZ ;  /* 0x0000008c0d0c7224 */ /* 0x000fce00078e02ff */
.L_x_64:
[----:B------:R-:W-:Y:S05]  /*3320*/  BSYNC B1 ;  /* 0x0000000000017941 */ /* 0x000fea0003800000 */
.L_x_63:
        /* <DEDUP_REMOVED lines=13> */
.L_x_66:
[----:B------:R-:W-:Y:S05]  /*3400*/  BSYNC B1 ;  /* 0x0000000000017941 */ /* 0x000fea0003800000 */
.L_x_65:
[----:B-1----:R-:W-:Y:S01]  /*3410*/  @!P1 IMAD R13, R134, R139, R12 ;  /* 0x0000008b860d9224 */ /* 0x002fe200078e020c */
[----:B------:R-:W-:Y:S04]  /*3420*/  BSSY B1, `(.L_x_67) ;  /* 0x0000006000017945 */ /* 0x000fe80003800000 */
[----:B------:R1:W-:Y:S01]  /*3430*/  @!P1 STG.E.U8 desc[UR36][R6.64+0x18], R13 ;  /* 0x0000180d06009986 */ /* 0x0003e2000c101124 */
[----:B------:R-:W-:Y:S05]  /*3440*/  @P0 BRA `(.L_x_68) ;  /* 0x00000000000c0947 */ /* 0x000fea0003800000 */
[----:B--2---:R-:W1:Y:S02]  /*3450*/  LDG.E.U8 R141, desc[UR36][R10.64+0x19] ;  /* 0x000019240a8d7981 */ /* 0x004e64000c1e1100 */
[----:B-1----:R-:W-:-:S05]  /*3460*/  PRMT R13, R141, 0x8880, RZ ;  /* 0x000088808d0d7816 */ /* 0x002fca00000000ff */
[----:B------:R-:W-:-:S07]  /*3470*/  IMAD R12, R13, R140, RZ ;  /* 0x0000008c0d0c7224 */ /* 0x000fce00078e02ff */
.L_x_68:
[----:B------:R-:W-:Y:S05]  /*3480*/  BSYNC B1 ;  /* 0x0000000000017941 */ /* 0x000fea0003800000 */
.L_x_67:
[----:B------:R-:W-:Y:S01]  /*3490*/  @!P0 IMAD R135, R135, R139, R12 ;  /* 0x0000008b87878224 */ /* 0x000fe200078e020c */
[----:B------:R-:W-:Y:S04]  /*34a0*/  BSSY B1, `(.L_x_69) ;  /* 0x0000006000017945 */ /* 0x000fe80003800000 */
[----:B------:R0:W-:Y:S01]  /*34b0*/  @!P0 STG.E.U8 desc[UR36][R6.64+0x19], R135 ;  /* 0x0000198706008986 */ /* 0x0001e2000c101124 */
[----:B------:R-:W-:Y:S05]  /*34c0*/  @P5 BRA `(.L_x_70) ;  /* 0x00000000000c5947 */ /* 0x000fea0003800000 */
[----:B--2---:R-:W1:Y:S02]  /*34d0*/  LDG.E.U8 R141, desc[UR36][R8.64+0x20] ;  /* 0x00002024088d7981 */ /* 0x004e64000c1e1100 */
[----:B-1----:R-:W-:-:S05]  /*34e0*/  PRMT R13, R141, 0x8880, RZ ;  /* 0x000088808d0d7816 */ /* 0x002fca00000000ff */
[----:B------:R-:W-:-:S07]  /*34f0*/  IMAD R12, R13, R140, RZ ;  /* 0x0000008c0d0c7224 */ /* 0x000fce00078e02ff */
.L_x_70:
[----:B------:R-:W-:Y:S05]  /*3500*/  BSYNC B1 ;  /* 0x0000000000017941 */ /* 0x000fea0003800000 */
.L_x_69:
[----:B-1----:R-:W-:Y:S01]  /*3510*/  @!P5 IMAD R13, R104, R139, R12 ;  /* 0x0000008b680dd224 */ /* 0x002fe200078e020c */
[----:B------:R-:W-:Y:S04]  /*3520*/  BSSY B1, `(.L_x_71) ;  /* 0x0000006000017945 */ /* 0x000fe80003800000 */
[----:B------:R1:W-:Y:S01]  /*3530*/  @!P5 STG.E.U8 desc[UR36][R4.64+0x20], R13 ;  /* 0x0000200d0400d986 */ /* 0x0003e2000c101124 */
[----:B------:R-:W-:Y:S05]  /*3540*/  @P4 BRA `(.L_x_72) ;  /* 0x00000000000c4947 */ /* 0x000fea0003800000 */
[----:B--2---:R-:W1:Y:S02]  /*3550*/  LDG.E.U8 R141, desc[UR36][R8.64+0x21] ;  /* 0x00002124088d7981 */ /* 0x004e64000c1e1100 */
[----:B-1----:R-:W-:-:S05]  /*3560*/  PRMT R13, R141, 0x8880, RZ ;  /* 0x000088808d0d7816 */ /* 0x002fca00000000ff */
[----:B------:R-:W-:-:S07]  /*3570*/  IMAD R12, R13, R140, RZ ;  /* 0x0000008c0d0c7224 */ /* 0x000fce00078e02ff */
.L_x_72:
[----:B------:R-:W-:Y:S05]  /*3580*/  BSYNC B1 ;  /* 0x0000000000017941 */ /* 0x000fea0003800000 */
.L_x_71:
        /* <DEDUP_REMOVED lines=13> */
.L_x_74:
[----:B------:R-:W-:Y:S05]  /*3660*/  BSYNC B1 ;  /* 0x0000000000017941 */ /* 0x000fea0003800000 */
.L_x_73:
[----:B-1----:R-:W-:Y:S01]  /*3670*/  @!P3 IMAD R13, R106, R139, R12 ;  /* 0x0000008b6a0db224 */ /* 0x002fe200078e020c */
[----:B------:R-:W-:Y:S04]  /*3680*/  BSSY B1, `(.L_x_75) ;  /* 0x0000006000017945 */ /* 0x000fe80003800000 */
[----:B------:R1:W-:Y:S01]  /*3690*/  @!P3 STG.E.U8 desc[UR36][R6.64+0x20], R13 ;  /* 0x0000200d0600b986 */ /* 0x0003e2000c101124 */
[----:B------:R-:W-:Y:S05]  /*36a0*/  @P2 BRA `(.L_x_76) ;  /* 0x00000000000c2947 */ /* 0x000fea0003800000 */
[----:B--2---:R-:W1:Y:S02]  /*36b0*/  LDG.E.U8 R141, desc[UR36][R10.64+0x21] ;  /* 0x000021240a8d7981 */ /* 0x004e64000c1e1100 */
[----:B-1----:R-:W-:-:S05]  /*36c0*/  PRMT R13, R141, 0x8880, RZ ;  /* 0x000088808d0d7816 */ /* 0x002fca00000000ff */
[----:B------:R-:W-:-:S07]  /*36d0*/  IMAD R12, R13, R140, RZ ;  /* 0x0000008c0d0c7224 */ /* 0x000fce00078e02ff */
.L_x_76:
[----:B------:R-:W-:Y:S05]  /*36e0*/  BSYNC B1 ;  /* 0x0000000000017941 */ /* 0x000fea0003800000 */
.L_x_75:
[----:B------:R-:W-:Y:S01]  /*36f0*/  @!P2 IMAD R107, R107, R139, R12 ;  /* 0x0000008b6b6ba224 */ /* 0x000fe200078e020c */
[----:B------:R-:W-:Y:S04]  /*3700*/  BSSY B1, `(.L_x_77) ;  /* 0x0000006000017945 */ /* 0x000fe80003800000 */
[----:B------:R0:W-:Y:S01]  /*3710*/  @!P2 STG.E.U8 desc[UR36][R6.64+0x21], R107 ;  /* 0x0000216b0600a986 */ /* 0x0001e2000c101124 */
[----:B------:R-:W-:Y:S05]  /*3720*/  @P5 BRA `(.L_x_78) ;  /* 0x00000000000c5947 */ /* 0x000fea0003800000 */
[----:B--2---:R-:W1:Y:S02]  /*3730*/  LDG.E.U8 R141, desc[UR36][R8.64+0x28] ;  /* 0x00002824088d7981 */ /* 0x004e64000c1e1100 */
[----:B-1----:R-:W-:-:S05]  /*3740*/  PRMT R13, R141, 0x8880, RZ ;  /* 0x000088808d0d7816 */ /* 0x002fca00000000ff */
[----:B------:R-:W-:-:S07]  /*3750*/  IMAD R12, R13, R140, RZ ;  /* 0x0000008c0d0c7224 */ /* 0x000fce00078e02ff */
.L_x_78:
[----:B------:R-:W-:Y:S05]  /*3760*/  BSYNC B1 ;  /* 0x0000000000017941 */ /* 0x000fea0003800000 */
.L_x_77:
[----:B-1----:R-:W-:Y:S01]  /*3770*/  @!P5 IMAD R13, R108, R139, R12 ;  /* 0x0000008b6c0dd224 */ /* 0x002fe200078e020c */
[----:B------:R-:W-:Y:S04]  /*3780*/  BSSY B1, `(.L_x_79) ;  /* 0x0000006000017945 */ /* 0x000fe80003800000 */
[----:B------:R1:W-:Y:S01]  /*3790*/  @!P5 STG.E.U8 desc[UR36][R4.64+0x28], R13 ;  /* 0x0000280d0400d986 */ /* 0x0003e2000c101124 */
[----:B------:R-:W-:Y:S05]  /*37a0*/  @P4 BRA `(.L_x_80) ;  /* 0x00000000000c4947 */ /* 0x000fea0003800000 */
[----:B--2---:R-:W1:Y:S02]  /*37b0*/  LDG.E.U8 R141, desc[UR36][R8.64+0x29] ;  /* 0x00002924088d7981 */ /* 0x004e64000c1e1100 */
[----:B-1----:R-:W-:-:S05]  /*37c0*/  PRMT R13, R141, 0x8880, RZ ;  /* 0x000088808d0d7816 */ /* 0x002fca00000000ff */
[----:B------:R-:W-:-:S07]  /*37d0*/  IMAD R12, R13, R140, RZ ;  /* 0x0000008c0d0c7224 */ /* 0x000fce00078e02ff */
.L_x_80:
[----:B------:R-:W-:Y:S05]  /*37e0*/  BSYNC B1 ;  /* 0x0000000000017941 */ /* 0x000fea0003800000 */
.L_x_79:
        /* <DEDUP_REMOVED lines=13> */
.L_x_82:
[----:B------:R-:W-:Y:S05]  /*38c0*/  BSYNC B1 ;  /* 0x0000000000017941 */ /* 0x000fea0003800000 */
.L_x_81:
[----:B-1----:R-:W-:Y:S01]  /*38d0*/  @!P1 IMAD R13, R110, R139, R12 ;  /* 0x0000008b6e0d9224 */ /* 0x002fe200078e020c */
[----:B------:R-:W-:Y:S04]  /*38e0*/  BSSY B1, `(.L_x_83) ;  /* 0x0000006000017945 */ /* 0x000fe80003800000 */
[----:B------:R1:W-:Y:S01]  /*38f0*/  @!P1 STG.E.U8 desc[UR36][R6.64+0x28], R13 ;  /* 0x0000280d06009986 */ /* 0x0003e2000c101124 */
[----:B------:R-:W-:Y:S05]  /*3900*/  @P0 BRA `(.L_x_84) ;  /* 0x00000000000c0947 */ /* 0x000fea0003800000 */
[----:B--2---:R-:W1:Y:S02]  /*3910*/  LDG.E.U8 R141, desc[UR36][R10.64+0x29] ;  /* 0x000029240a8d7981 */ /* 0x004e64000c1e1100 */
[----:B-1----:R-:W-:-:S05]  /*3920*/  PRMT R13, R141, 0x8880, RZ ;  /* 0x000088808d0d7816 */ /* 0x002fca00000000ff */
[----:B------:R-:W-:-:S07]  /*3930*/  IMAD R12, R13, R140, RZ ;  /* 0x0000008c0d0c7224 */ /* 0x000fce00078e02ff */
.L_x_84:
[----:B------:R-:W-:Y:S05]  /*3940*/  BSYNC B1 ;  /* 0x0000000000017941 */ /* 0x000fea0003800000 */
.L_x_83:
[----:B------:R-:W-:Y:S01]  /*3950*/  @!P0 IMAD R111, R111, R139, R12 ;  /* 0x0000008b6f6f8224 */ /* 0x000fe200078e020c */
[----:B------:R-:W-:Y:S04]  /*3960*/  BSSY B1, `(.L_x_85) ;  /* 0x0000006000017945 */ /* 0x000fe80003800000 */
[----:B------:R0:W-:Y:S01]  /*3970*/  @!P0 STG.E.U8 desc[UR36][R6.64+0x29], R111 ;  /* 0x0000296f06008986 */ /* 0x0001e2000c101124 */
[----:B------:R-:W-:Y:S05]  /*3980*/  @P5 BRA `(.L_x_86) ;  /* 0x00000000000c5947 */ /* 0x000fea0003800000 */
[----:B--2---:R-:W1:Y:S02]  /*3990*/  LDG.E.U8 R141, desc[UR36][R8.64+0x30] ;  /* 0x00003024088d7981 */ /* 0x004e64000c1e1100 */
[----:B-1----:R-:W-:-:S05]  /*39a0*/  PRMT R13, R141, 0x8880, RZ ;  /* 0x000088808d0d7816 */ /* 0x002fca00000000ff */
[----:B------:R-:W-:-:S07]  /*39b0*/  IMAD R12, R13, R140, RZ ;  /* 0x0000008c0d0c7224 */ /* 0x000fce00078e02ff */
.L_x_86:
[----:B------:R-:W-:Y:S05]  /*39c0*/  BSYNC B1 ;  /* 0x0000000000017941 */ /* 0x000fea0003800000 */
.L_x_85:
[----:B-1----:R-:W-:Y:S01]  /*39d0*/  @!P5 IMAD R13, R112, R139, R12 ;  /* 0x0000008b700dd224 */ /* 0x002fe200078e020c */
[----:B------:R-:W-:Y:S04]  /*39e0*/  BSSY B1, `(.L_x_87) ;  /* 0x0000006000017945 */ /* 0x000fe80003800000 */
[----:B------:R1:W-:Y:S01]  /*39f0*/  @!P5 STG.E.U8 desc[UR36][R4.64+0x30], R13 ;  /* 0x0000300d0400d986 */ /* 0x0003e2000c101124 */
[----:B------:R-:W-:Y:S05]  /*3a00*/  @P4 BRA `(.L_x_88) ;  /* 0x00000000000c4947 */ /* 0x000fea0003800000 */
[----:B--2---:R-:W1:Y:S02]  /*3a10*/  LDG.E.U8 R141, desc[UR36][R8.64+0x31] ;  /* 0x00003124088d7981 */ /* 0x004e64000c1e1100 */
[----:B-1----:R-:W-:-:S05]  /*3a20*/  PRMT R13, R141, 0x8880, RZ ;  /* 0x000088808d0d7816 */ /* 0x002fca00000000ff */
[----:B------:R-:W-:-:S07]  /*3a30*/  IMAD R12, R13, R140, RZ ;  /* 0x0000008c0d0c7224 */ /* 0x000fce00078e02ff */
.L_x_88:
[----:B------:R-:W-:Y:S05]  /*3a40*/  BSYNC B1 ;  /* 0x0000000000017941 */ /* 0x000fea0003800000 */
.L_x_87:
        /* <DEDUP_REMOVED lines=13> */
.L_x_90:
[----:B------:R-:W-:Y:S05]  /*3b20*/  BSYNC B1 ;  /* 0x0000000000017941 */ /* 0x000fea0003800000 */
.L_x_89:
[----:B-1----:R-:W-:Y:S01]  /*3b30*/  @!P3 IMAD R13, R114, R139, R12 ;  /* 0x0000008b720db224 */ /* 0x002fe200078e020c */
[----:B------:R-:W-:Y:S04]  /*3b40*/  BSSY B1, `(.L_x_91) ;  /* 0x0000006000017945 */ /* 0x000fe80003800000 */
[----:B------:R1:W-:Y:S01]  /*3b50*/  @!P3 STG.E.U8 desc[UR36][R6.64+0x30], R13 ;  /* 0x0000300d0600b986 */ /* 0x0003e2000c101124 */
[----:B------:R-:W-:Y:S05]  /*3b60*/  @P2 BRA `(.L_x_92) ;  /* 0x00000000000c2947 */ /* 0x000fea0003800000 */
[----:B--2---:R-:W1:Y:S02]  /*3b70*/  LDG.E.U8 R141, desc[UR36][R10.64+0x31] ;  /* 0x000031240a8d7981 */ /* 0x004e64000c1e1100 */
[----:B-1----:R-:W-:-:S05]  /*3b80*/  PRMT R13, R141, 0x8880, RZ ;  /* 0x000088808d0d7816 */ /* 0x002fca00000000ff */
[----:B------:R-:W-:-:S07]  /*3b90*/  IMAD R12, R13, R140, RZ ;  /* 0x0000008c0d0c7224 */ /* 0x000fce00078e02ff */
.L_x_92:
[----:B------:R-:W-:Y:S05]  /*3ba0*/  BSYNC B1 ;  /* 0x0000000000017941 */ /* 0x000fea0003800000 */
.L_x_91:
[----:B------:R-:W-:Y:S01]  /*3bb0*/  @!P2 IMAD R115, R115, R139, R12 ;  /* 0x0000008b7373a224 */ /* 0x000fe200078e020c */
[----:B------:R-:W-:Y:S04]  /*3bc0*/  BSSY B1, `(.L_x_93) ;  /* 0x0000006000017945 */ /* 0x000fe80003800000 */
[----:B------:R0:W-:Y:S01]  /*3bd0*/  @!P2 STG.E.U8 desc[UR36][R6.64+0x31], R115 ;  /* 0x000031730600a986 */ /* 0x0001e2000c101124 */
[----:B------:R-:W-:Y:S05]  /*3be0*/  @P5 BRA `(.L_x_94) ;  /* 0x00000000000c5947 */ /* 0x000fea0003800000 */
[----:B--2---:R-:W1:Y:S02]  /*3bf0*/  LDG.E.U8 R141, desc[UR36][R8.64+0x38] ;  /* 0x00003824088d7981 */ /* 0x004e64000c1e1100 */
[----:B-1----:R-:W-:-:S05]  /*3c00*/  PRMT R13, R141, 0x8880, RZ ;  /* 0x000088808d0d7816 */ /* 0x002fca00000000ff */
[----:B------:R-:W-:-:S07]  /*3c10*/  IMAD R12, R13, R140, RZ ;  /* 0x0000008c0d0c7224 */ /* 0x000fce00078e02ff */
.L_x_94:
[----:B------:R-:W-:Y:S05]  /*3c20*/  BSYNC B1 ;  /* 0x0000000000017941 */ /* 0x000fea0003800000 */
.L_x_93:
[----:B-1----:R-:W-:Y:S01]  /*3c30*/  @!P5 IMAD R13, R116, R139, R12 ;  /* 0x0000008b740dd224 */ /* 0x002fe200078e020c */
[----:B------:R-:W-:Y:S04]  /*3c40*/  BSSY B1, `(.L_x_95) ;  /* 0x0000006000017945 */ /* 0x000fe80003800000 */
[----:B------:R1:W-:Y:S01]  /*3c50*/  @!P5 STG.E.U8 desc[UR36][R4.64+0x38], R13 ;  /* 0x0000380d0400d986 */ /* 0x0003e2000c101124 */
[----:B------:R-:W-:Y:S05]  /*3c60*/  @P4 BRA `(.L_x_96) ;  /* 0x00000000000c4947 */ /* 0x000fea0003800000 */
[----:B--2---:R-:W1:Y:S02]  /*3c70*/  LDG.E.U8 R141, desc[UR36][R8.64+0x39] ;  /* 0x00003924088d7981 */ /* 0x004e64000c1e1100 */
[----:B-1----:R-:W-:-:S05]  /*3c80*/  PRMT R13, R141, 0x8880, RZ ;  /* 0x000088808d0d7816 */ /* 0x002fca00000000ff */
[----:B------:R-:W-:-:S07]  /*3c90*/  IMAD R12, R13, R140, RZ ;  /* 0x0000008c0d0c7224 */ /* 0x000fce00078e02ff */
.L_x_96:
[----:B------:R-:W-:Y:S05]  /*3ca0*/  BSYNC B1 ;  /* 0x0000000000017941 */ /* 0x000fea0003800000 */
.L_x_95:
        /* <DEDUP_REMOVED lines=13> */
.L_x_98:
[----:B------:R-:W-:Y:S05]  /*3d80*/  BSYNC B1 ;  /* 0x0000000000017941 */ /* 0x000fea0003800000 */
.L_x_97:
[----:B-1----:R-:W-:Y:S01]  /*3d90*/  @!P1 IMAD R13, R118, R139, R12 ;  /* 0x0000008b760d9224 */ /* 0x002fe200078e020c */
[----:B------:R-:W-:Y:S04]  /*3da0*/  BSSY B1, `(.L_x_99) ;  /* 0x0000006000017945 */ /* 0x000fe80003800000 */
[----:B------:R1:W-:Y:S01]  /*3db0*/  @!P1 STG.E.U8 desc[UR36][R6.64+0x38], R13 ;  /* 0x0000380d06009986 */ /* 0x0003e2000c101124 */
[----:B------:R-:W-:Y:S05]  /*3dc0*/  @P0 BRA `(.L_x_100) ;  /* 0x00000000000c0947 */ /* 0x000fea0003800000 */
[----:B--2---:R-:W1:Y:S02]  /*3dd0*/  LDG.E.U8 R141, desc[UR36][R10.64+0x39] ;  /* 0x000039240a8d7981 */ /* 0x004e64000c1e1100 */
[----:B-1----:R-:W-:-:S05]  /*3de0*/  PRMT R13, R141, 0x8880, RZ ;  /* 0x000088808d0d7816 */ /* 0x002fca00000000ff */
[----:B------:R-:W-:-:S07]  /*3df0*/  IMAD R12, R13, R140, RZ ;  /* 0x0000008c0d0c7224 */ /* 0x000fce00078e02ff */
.L_x_100:
[----:B------:R-:W-:Y:S05]  /*3e00*/  BSYNC B1 ;  /* 0x0000000000017941 */ /* 0x000fea0003800000 */
.L_x_99:
[----:B------:R-:W-:Y:S01]  /*3e10*/  @!P0 IMAD R119, R119, R139, R12 ;  /* 0x0000008b77778224 */ /* 0x000fe200078e020c */
[----:B------:R-:W-:Y:S04]  /*3e20*/  BSSY B1, `(.L_x_101) ;  /* 0x0000006000017945 */ /* 0x000fe80003800000 */
[----:B------:R0:W-:Y:S01]  /*3e30*/  @!P0 STG.E.U8 desc[UR36][R6.64+0x39], R119 ;  /* 0x0000397706008986 */ /* 0x0001e2000c101124 */
[----:B------:R-:W-:Y:S05]  /*3e40*/  @P5 BRA `(.L_x_102) ;  /* 0x00000000000c5947 */ /* 0x000fea0003800000 */
[----:B--2---:R-:W1:Y:S02]  /*3e50*/  LDG.E.U8 R141, desc[UR36][R8.64+0x40] ;  /* 0x00004024088d7981 */ /* 0x004e64000c1e1100 */
[----:B-1----:R-:W-:-:S05]  /*3e60*/  PRMT R13, R141, 0x8880, RZ ;  /* 0x000088808d0d7816 */ /* 0x002fca00000000ff */
[----:B------:R-:W-:-:S07]  /*3e70*/  IMAD R12, R13, R140, RZ ;  /* 0x0000008c0d0c7224 */ /* 0x000fce00078e02ff */
.L_x_102:
[----:B------:R-:W-:Y:S05]  /*3e80*/  BSYNC B1 ;  /* 0x0000000000017941 */ /* 0x000fea0003800000 */
.L_x_101:
[----:B-1----:R-:W-:Y:S01]  /*3e90*/  @!P5 IMAD R13, R88, R139, R12 ;  /* 0x0000008b580dd224 */ /* 0x002fe200078e020c */
[----:B------:R-:W-:Y:S04]  /*3ea0*/  BSSY B1, `(.L_x_103) ;  /* 0x0000006000017945 */ /* 0x000fe80003800000 */
[----:B------:R1:W-:Y:S01]  /*3eb0*/  @!P5 STG.E.U8 desc[UR36][R4.64+0x40], R13 ;  /* 0x0000400d0400d986 */ /* 0x0003e2000c101124 */
[----:B------:R-:W-:Y:S05]  /*3ec0*/  @P4 BRA `(.L_x_104) ;  /* 0x00000000000c4947 */ /* 0x000fea0003800000 */
[----:B--2---:R-:W1:Y:S02]  /*3ed0*/  LDG.E.U8 R141, desc[UR36][R8.64+0x41] ;  /* 0x00004124088d7981 */ /* 0x004e64000c1e1100 */
[----:B-1----:R-:W-:-:S05]  /*3ee0*/  PRMT R13, R141, 0x8880, RZ ;  /* 0x000088808d0d7816 */ /* 0x002fca00000000ff */
[----:B------:R-:W-:-:S07]  /*3ef0*/  IMAD R12, R13, R140, RZ ;  /* 0x0000008c0d0c7224 */ /* 0x000fce00078e02ff */
.L_x_104:
[----:B------:R-:W-:Y:S05]  /*3f00*/  BSYNC B1 ;  /* 0x0000000000017941 */ /* 0x000fea0003800000 */
.L_x_103:
        /* <DEDUP_REMOVED lines=13> */
.L_x_106:
[----:B------:R-:W-:Y:S05]  /*3fe0*/  BSYNC B1 ;  /* 0x0000000000017941 */ /* 0x000fea0003800000 */
.L_x_105:
[----:B-1----:R-:W-:Y:S01]  /*3ff0*/  @!P3 IMAD R13, R90, R139, R12 ;  /* 0x0000008b5a0db224 */ /* 0x002fe200078e020c */
[----:B------:R-:W-:Y:S04]  /*4000*/  BSSY B1, `(.L_x_107) ;  /* 0x0000006000017945 */ /* 0x000fe80003800000 */
[----:B------:R1:W-:Y:S01]  /*4010*/  @!P3 STG.E.U8 desc[UR36][R6.64+0x40], R13 ;  /* 0x0000400d0600b986 */ /* 0x0003e2000c101124 */
[----:B------:R-:W-:Y:S05]  /*4020*/  @P2 BRA `(.L_x_108) ;  /* 0x00000000000c2947 */ /* 0x000fea0003800000 */
[----:B--2---:R-:W1:Y:S02]  /*4030*/  LDG.E.U8 R141, desc[UR36][R10.64+0x41] ;  /* 0x000041240a8d7981 */ /* 0x004e64000c1e1100 */
[----:B-1----:R-:W-:-:S05]  /*4040*/  PRMT R13, R141, 0x8880, RZ ;  /* 0x000088808d0d7816 */ /* 0x002fca00000000ff */
[----:B------:R-:W-:-:S07]  /*4050*/  IMAD R12, R13, R140, RZ ;  /* 0x0000008c0d0c7224 */ /* 0x000fce00078e02ff */
.L_x_108:
[----:B------:R-:W-:Y:S05]  /*4060*/  BSYNC B1 ;  /* 0x0000000000017941 */ /* 0x000fea0003800000 */
.L_x_107:
[----:B------:R-:W-:Y:S01]  /*4070*/  @!P2 IMAD R91, R91, R139, R12 ;  /* 0x0000008b5b5ba224 */ /* 0x000fe200078e020c */
[----:B------:R-:W-:Y:S04]  /*4080*/  BSSY B1, `(.L_x_109) ;  /* 0x0000006000017945 */ /* 0x000fe80003800000 */
[----:B------:R0:W-:Y:S01]  /*4090*/  @!P2 STG.E.U8 desc[UR36][R6.64+0x41], R91 ;  /* 0x0000415b0600a986 */ /* 0x0001e2000c101124 */
[----:B------:R-:W-:Y:S05]  /*40a0*/  @P5 BRA `(.L_x_110) ;  /* 0x00000000000c5947 */ /* 0x000fea0003800000 */
[----:B--2---:R-:W1:Y:S02]  /*40b0*/  LDG.E.U8 R141, desc[UR36][R8.64+0x48] ;  /* 0x00004824088d7981 */ /* 0x004e64000c1e1100 */
[----:B-1----:R-:W-:-:S05]  /*40c0*/  PRMT R13, R141, 0x8880, RZ ;  /* 0x000088808d0d7816 */ /* 0x002fca00000000ff */
[----:B------:R-:W-:-:S07]  /*40d0*/  IMAD R12, R13, R140, RZ ;  /* 0x0000008c0d0c7224 */ /* 0x000fce00078e02ff */
.L_x_110:
[----:B------:R-:W-:Y:S05]  /*40e0*/  BSYNC B1 ;  /* 0x0000000000017941 */ /* 0x000fea0003800000 */
.L_x_109:
[----:B-1----:R-:W-:Y:S01]  /*40f0*/  @!P5 IMAD R13, R92, R139, R12 ;  /* 0x0000008b5c0dd224 */ /* 0x002fe200078e020c */
[----:B------:R-:W-:Y:S04]  /*4100*/  BSSY B1, `(.L_x_111) ;  /* 0x0000006000017945 */ /* 0x000fe80003800000 */
[----:B------:R1:W-:Y:S01]  /*4110*/  @!P5 STG.E.U8 desc[UR36][R4.64+0x48], R13 ;  /* 0x0000480d0400d986 */ /* 0x0003e2000c101124 */
[----:B------:R-:W-:Y:S05]  /*4120*/  @P4 BRA `(.L_x_112) ;  /* 0x00000000000c4947 */ /* 0x000fea0003800000 */
[----:B--2---:R-:W1:Y:S02]  /*4130*/  LDG.E.U8 R141, desc[UR36][R8.64+0x49] ;  /* 0x00004924088d7981 */ /* 0x004e64000c1e1100 */
[----:B-1----:R-:W-:-:S05]  /*4140*/  PRMT R13, R141, 0x8880, RZ ;  /* 0x000088808d0d7816 */ /* 0x002fca00000000ff */
[----:B------:R-:W-:-:S07]  /*4150*/  IMAD R12, R13, R140, RZ ;  /* 0x0000008c0d0c7224 */ /* 0x000fce00078e02ff */
.L_x_112:
[----:B------:R-:W-:Y:S05]  /*4160*/  BSYNC B1 ;  /* 0x0000000000017941 */ /* 0x000fea0003800000 */
.L_x_111:
        /* <DEDUP_REMOVED lines=13> */
.L_x_114:
[----:B------:R-:W-:Y:S05]  /*4240*/  BSYNC B1 ;  /* 0x0000000000017941 */ /* 0x000fea0003800000 */
.L_x_113:
[----:B-1----:R-:W-:Y:S01]  /*4250*/  @!P1 IMAD R13, R94, R139, R12 ;  /* 0x0000008b5e0d9224 */ /* 0x002fe200078e020c */
[----:B------:R-:W-:Y:S04]  /*4260*/  BSSY B1, `(.L_x_115) ;  /* 0x0000006000017945 */ /* 0x000fe80003800000 */
[----:B------:R1:W-:Y:S01]  /*4270*/  @!P1 STG.E.U8 desc[UR36][R6.64+0x48], R13 ;  /* 0x0000480d06009986 */ /* 0x0003e2000c101124 */
[----:B------:R-:W-:Y:S05]  /*4280*/  @P0 BRA `(.L_x_116) ;  /* 0x00000000000c0947 */ /* 0x000fea0003800000 */
[----:B--2---:R-:W1:Y:S02]  /*4290*/  LDG.E.U8 R141, desc[UR36][R10.64+0x49] ;  /* 0x000049240a8d7981 */ /* 0x004e64000c1e1100 */
[----:B-1----:R-:W-:-:S05]  /*42a0*/  PRMT R13, R141, 0x8880, RZ ;  /* 0x000088808d0d7816 */ /* 0x002fca00000000ff */
[----:B------:R-:W-:-:S07]  /*42b0*/  IMAD R12, R13, R140, RZ ;  /* 0x0000008c0d0c7224 */ /* 0x000fce00078e02ff */
.L_x_116:
[----:B------:R-:W-:Y:S05]  /*42c0*/  BSYNC B1 ;  /* 0x0000000000017941 */ /* 0x000fea0003800000 */
.L_x_115:
[----:B------:R-:W-:Y:S01]  /*42d0*/  @!P0 IMAD R95, R95, R139, R12 ;  /* 0x0000008b5f5f8224 */ /* 0x000fe200078e020c */
[----:B------:R-:W-:Y:S04]  /*42e0*/  BSSY B1, `(.L_x_117) ;  /* 0x0000006000017945 */ /* 0x000fe80003800000 */
[----:B------:R0:W-:Y:S01]  /*42f0*/  @!P0 STG.E.U8 desc[UR36][R6.64+0x49], R95 ;  /* 0x0000495f06008986 */ /* 0x0001e2000c101124 */
[----:B------:R-:W-:Y:S05]  /*4300*/  @P5 BRA `(.L_x_118) ;  /* 0x00000000000c5947 */ /* 0x000fea0003800000 */
[----:B--2---:R-:W1:Y:S02]  /*4310*/  LDG.E.U8 R141, desc[UR36][R8.64+0x50] ;  /* 0x00005024088d7981 */ /* 0x004e64000c1e1100 */
[----:B-1----:R-:W-:-:S05]  /*4320*/  PRMT R13, R141, 0x8880, RZ ;  /* 0x000088808d0d7816 */ /* 0x002fca00000000ff */
[----:B------:R-:W-:-:S07]  /*4330*/  IMAD R12, R13, R140, RZ ;  /* 0x0000008c0d0c7224 */ /* 0x000fce00078e02ff */
.L_x_118:
[----:B------:R-:W-:Y:S05]  /*4340*/  BSYNC B1 ;  /* 0x0000000000017941 */ /* 0x000fea0003800000 */
.L_x_117:
[----:B-1----:R-:W-:Y:S01]  /*4350*/  @!P5 IMAD R13, R96, R139, R12 ;  /* 0x0000008b600dd224 */ /* 0x002fe200078e020c */
[----:B------:R-:W-:Y:S04]  /*4360*/  BSSY B1, `(.L_x_119) ;  /* 0x0000006000017945 */ /* 0x000fe80003800000 */
[----:B------:R1:W-:Y:S01]  /*4370*/  @!P5 STG.E.U8 desc[UR36][R4.64+0x50], R13 ;  /* 0x0000500d0400d986 */ /* 0x0003e2000c101124 */
[----:B------:R-:W-:Y:S05]  /*4380*/  @P4 BRA `(.L_x_120) ;  /* 0x00000000000c4947 */ /* 0x000fea0003800000 */
[----:B--2---:R-:W1:Y:S02]  /*4390*/  LDG.E.U8 R141, desc[UR36][R8.64+0x51] ;  /* 0x00005124088d7981 */ /* 0x004e64000c1e1100 */
[----:B-1----:R-:W-:-:S05]  /*43a0*/  PRMT R13, R141, 0x8880, RZ ;  /* 0x000088808d0d7816 */ /* 0x002fca00000000ff */
[----:B------:R-:W-:-:S07]  /*43b0*/  IMAD R12, R13, R140, RZ ;  /* 0x0000008c0d0c7224 */ /* 0x000fce00078e02ff */
.L_x_120:
[----:B------:R-:W-:Y:S05]  /*43c0*/  BSYNC B1 ;  /* 0x0000000000017941 */ /* 0x000fea0003800000 */
.L_x_119:
        /* <DEDUP_REMOVED lines=13> */
.L_x_122:
[----:B------:R-:W-:Y:S05]  /*44a0*/  BSYNC B1 ;  /* 0x0000000000017941 */ /* 0x000fea0003800000 */
.L_x_121:
[----:B-1----:R-:W-:Y:S01]  /*44b0*/  @!P3 IMAD R13, R98, R139, R12 ;  /* 0x0000008b620db224 */ /* 0x002fe200078e020c */
[----:B------:R-:W-:Y:S04]  /*44c0*/  BSSY B1, `(.L_x_123) ;  /* 0x0000006000017945 */ /* 0x000fe80003800000 */
[----:B------:R1:W-:Y:S01]  /*44d0*/  @!P3 STG.E.U8 desc[UR36][R6.64+0x50], R13 ;  /* 0x0000500d0600b986 */ /* 0x0003e2000c101124 */
[----:B------:R-:W-:Y:S05]  /*44e0*/  @P2 BRA `(.L_x_124) ;  /* 0x00000000000c2947 */ /* 0x000fea0003800000 */
[----:B--2---:R-:W1:Y:S02]  /*44f0*/  LDG.E.U8 R141, desc[UR36][R10.64+0x51] ;  /* 0x000051240a8d7981 */ /* 0x004e64000c1e1100 */
[----:B-1----:R-:W-:-:S05]  /*4500*/  PRMT R13, R141, 0x8880, RZ ;  /* 0x000088808d0d7816 */ /* 0x002fca00000000ff */
[----:B------:R-:W-:-:S07]  /*4510*/  IMAD R12, R13, R140, RZ ;  /* 0x0000008c0d0c7224 */ /* 0x000fce00078e02ff */
.L_x_124:
[----:B------:R-:W-:Y:S05]  /*4520*/  BSYNC B1 ;  /* 0x0000000000017941 */ /* 0x000fea0003800000 */
.L_x_123:
[----:B------:R-:W-:Y:S01]  /*4530*/  @!P2 IMAD R99, R99, R139, R12 ;  /* 0x0000008b6363a224 */ /* 0x000fe200078e020c */
[----:B------:R-:W-:Y:S04]  /*4540*/  BSSY B1, `(.L_x_125) ;  /* 0x0000006000017945 */ /* 0x000fe80003800000 */
[----:B------:R0:W-:Y:S01]  /*4550*/  @!P2 STG.E.U8 desc[UR36][R6.64+0x51], R99 ;  /* 0x000051630600a986 */ /* 0x0001e2000c101124 */
[----:B------:R-:W-:Y:S05]  /*4560*/  @P5 BRA `(.L_x_126) ;  /* 0x00000000000c5947 */ /* 0x000fea0003800000 */
[----:B--2---:R-:W1:Y:S02]  /*4570*/  LDG.E.U8 R141, desc[UR36][R8.64+0x58] ;  /* 0x00005824088d7981 */ /* 0x004e64000c1e1100 */
[----:B-1----:R-:W-:-:S05]  /*4580*/  PRMT R13, R141, 0x8880, RZ ;  /* 0x000088808d0d7816 */ /* 0x002fca00000000ff */
[----:B------:R-:W-:-:S07]  /*4590*/  IMAD R12, R13, R140, RZ ;  /* 0x0000008c0d0c7224 */ /* 0x000fce00078e02ff */
.L_x_126:
[----:B------:R-:W-:Y:S05]  /*45a0*/  BSYNC B1 ;  /* 0x0000000000017941 */ /* 0x000fea0003800000 */
.L_x_125:
[----:B-1----:R-:W-:Y:S01]  /*45b0*/  @!P5 IMAD R13, R100, R139, R12 ;  /* 0x0000008b640dd224 */ /* 0x002fe200078e020c */
[----:B------:R-:W-:Y:S04]  /*45c0*/  BSSY B1, `(.L_x_127) ;  /* 0x0000006000017945 */ /* 0x000fe80003800000 */
[----:B------:R1:W-:Y:S01]  /*45d0*/  @!P5 STG.E.U8 desc[UR36][R4.64+0x58], R13 ;  /* 0x0000580d0400d986 */ /* 0x0003e2000c101124 */
[----:B------:R-:W-:Y:S05]  /*45e0*/  @P4 BRA `(.L_x_128) ;  /* 0x00000000000c4947 */ /* 0x000fea0003800000 */
[----:B--2---:R-:W1:Y:S02]  /*45f0*/  LDG.E.U8 R141, desc[UR36][R8.64+0x59] ;  /* 0x00005924088d7981 */ /* 0x004e64000c1e1100 */
[----:B-1----:R-:W-:-:S05]  /*4600*/  PRMT R13, R141, 0x8880, RZ ;  /* 0x000088808d0d7816 */ /* 0x002fca00000000ff */
[----:B------:R-:W-:-:S07]  /*4610*/  IMAD R12, R13, R140, RZ ;  /* 0x0000008c0d0c7224 */ /* 0x000fce00078e02ff */
.L_x_128:
[----:B------:R-:W-:Y:S05]  /*4620*/  BSYNC B1 ;  /* 0x0000000000017941 */ /* 0x000fea0003800000 */
.L_x_127:
        /* <DEDUP_REMOVED lines=13> */
.L_x_130:
[----:B------:R-:W-:Y:S05]  /*4700*/  BSYNC B1 ;  /* 0x0000000000017941 */ /* 0x000fea0003800000 */
.L_x_129:
[----:B-1----:R-:W-:Y:S01]  /*4710*/  @!P1 IMAD R13, R102, R139, R12 ;  /* 0x0000008b660d9224 */ /* 0x002fe200078e020c */
[----:B------:R-:W-:Y:S04]  /*4720*/  BSSY B1, `(.L_x_131) ;  /* 0x0000006000017945 */ /* 0x000fe80003800000 */
[----:B------:R1:W-:Y:S01]  /*4730*/  @!P1 STG.E.U8 desc[UR36][R6.64+0x58], R13 ;  /* 0x0000580d06009986 */ /* 0x0003e2000c101124 */
[----:B------:R-:W-:Y:S05]  /*4740*/  @P0 BRA `(.L_x_132) ;  /* 0x00000000000c0947 */ /* 0x000fea0003800000 */
[----:B--2---:R-:W1:Y:S02]  /*4750*/  LDG.E.U8 R141, desc[UR36][R10.64+0x59] ;  /* 0x000059240a8d7981 */ /* 0x004e64000c1e1100 */
[----:B-1----:R-:W-:-:S05]  /*4760*/  PRMT R13, R141, 0x8880, RZ ;  /* 0x000088808d0d7816 */ /* 0x002fca00000000ff */
[----:B------:R-:W-:-:S07]  /*4770*/  IMAD R12, R13, R140, RZ ;  /* 0x0000008c0d0c7224 */ /* 0x000fce00078e02ff */
.L_x_132:
[----:B------:R-:W-:Y:S05]  /*4780*/  BSYNC B1 ;  /* 0x0000000000017941 */ /* 0x000fea0003800000 */
.L_x_131:
[----:B------:R-:W-:Y:S01]  /*4790*/  @!P0 IMAD R103, R103, R139, R12 ;  /* 0x0000008b67678224 */ /* 0x000fe200078e020c */
[----:B------:R-:W-:Y:S04]  /*47a0*/  BSSY B1, `(.L_x_133) ;  /* 0x0000006000017945 */ /* 0x000fe80003800000 */
[----:B------:R0:W-:Y:S01]  /*47b0*/  @!P0 STG.E.U8 desc[UR36][R6.64+0x59], R103 ;  /* 0x0000596706008986 */ /* 0x0001e2000c101124 */
[----:B------:R-:W-:Y:S05]  /*47c0*/  @P5 BRA `(.L_x_134) ;  /* 0x00000000000c5947 */ /* 0x000fea0003800000 */
[----:B--2---:R-:W1:Y:S02]  /*47d0*/  LDG.E.U8 R141, desc[UR36][R8.64+0x60] ;  /* 0x00006024088d7981 */ /* 0x004e64000c1e1100 */
[----:B-1----:R-:W-:-:S05]  /*47e0*/  PRMT R13, R141, 0x8880, RZ ;  /* 0x000088808d0d7816 */ /* 0x002fca00000000ff */
[----:B------:R-:W-:-:S07]  /*47f0*/  IMAD R12, R13, R140, RZ ;  /* 0x0000008c0d0c7224 */ /* 0x000fce00078e02ff */
.L_x_134:
[----:B------:R-:W-:Y:S05]  /*4800*/  BSYNC B1 ;  /* 0x0000000000017941 */ /* 0x000fea0003800000 */
.L_x_133:
[----:B-1----:R-:W-:Y:S01]  /*4810*/  @!P5 IMAD R13, R72, R139, R12 ;  /* 0x0000008b480dd224 */ /* 0x002fe200078e020c */
[----:B------:R-:W-:Y:S04]  /*4820*/  BSSY B1, `(.L_x_135) ;  /* 0x0000006000017945 */ /* 0x000fe80003800000 */
[----:B------:R1:W-:Y:S01]  /*4830*/  @!P5 STG.E.U8 desc[UR36][R4.64+0x60], R13 ;  /* 0x0000600d0400d986 */ /* 0x0003e2000c101124 */
[----:B------:R-:W-:Y:S05]  /*4840*/  @P4 BRA `(.L_x_136) ;  /* 0x00000000000c4947 */ /* 0x000fea0003800000 */
[----:B--2---:R-:W1:Y:S02]  /*4850*/  LDG.E.U8 R141, desc[UR36][R8.64+0x61] ;  /* 0x00006124088d7981 */ /* 0x004e64000c1e1100 */
[----:B-1----:R-:W-:-:S05]  /*4860*/  PRMT R13, R141, 0x8880, RZ ;  /* 0x000088808d0d7816 */ /* 0x002fca00000000ff */
[----:B------:R-:W-:-:S07]  /*4870*/  IMAD R12, R13, R140, RZ ;  /* 0x0000008c0d0c7224 */ /* 0x000fce00078e02ff */
.L_x_136:
[----:B------:R-:W-:Y:S05]  /*4880*/  BSYNC B1 ;  /* 0x0000000000017941 */ /* 0x000fea0003800000 */
.L_x_135:
        /* <DEDUP_REMOVED lines=13> */
.L_x_138:
[----:B------:R-:W-:Y:S05]  /*4960*/  BSYNC B1 ;  /* 0x0000000000017941 */ /* 0x000fea0003800000 */
.L_x_137:
[----:B-1----:R-:W-:Y:S01]  /*4970*/  @!P3 IMAD R13, R74, R139, R12 ;  /* 0x0000008b4a0db224 */ /* 0x002fe200078e020c */
[----:B------:R-:W-:Y:S04]  /*4980*/  BSSY B1, `(.L_x_139) ;  /* 0x0000006000017945 */ /* 0x000fe80003800000 */
[----:B------:R1:W-:Y:S01]  /*4990*/  @!P3 STG.E.U8 desc[UR36][R6.64+0x60], R13 ;  /* 0x0000600d0600b986 */ /* 0x0003e2000c101124 */
[----:B------:R-:W-:Y:S05]  /*49a0*/  @P2 BRA `(.L_x_140) ;  /* 0x00000000000c2947 */ /* 0x000fea0003800000 */
[----:B--2---:R-:W1:Y:S02]  /*49b0*/  LDG.E.U8 R141, desc[UR36][R10.64+0x61] ;  /* 0x000061240a8d7981 */ /* 0x004e64000c1e1100 */
[----:B-1----:R-:W-:-:S05]  /*49c0*/  PRMT R13, R141, 0x8880, RZ ;  /* 0x000088808d0d7816 */ /* 0x002fca00000000ff */
[----:B------:R-:W-:-:S07]  /*49d0*/  IMAD R12, R13, R140, RZ ;  /* 0x0000008c0d0c7224 */ /* 0x000fce00078e02ff */
.L_x_140:
[----:B------:R-:W-:Y:S05]  /*49e0*/  BSYNC B1 ;  /* 0x0000000000017941 */ /* 0x000fea0003800000 */
.L_x_139:
[----:B------:R-:W-:Y:S01]  /*49f0*/  @!P2 IMAD R75, R75, R139, R12 ;  /* 0x0000008b4b4ba224 */ /* 0x000fe200078e020c */
[----:B------:R-:W-:Y:S04]  /*4a00*/  BSSY B1, `(.L_x_141) ;  /* 0x0000006000017945 */ /* 0x000fe80003800000 */
[----:B------:R0:W-:Y:S01]  /*4a10*/  @!P2 STG.E.U8 desc[UR36][R6.64+0x61], R75 ;  /* 0x0000614b0600a986 */ /* 0x0001e2000c101124 */
[----:B------:R-:W-:Y:S05]  /*4a20*/  @P5 BRA `(.L_x_142) ;  /* 0x00000000000c5947 */ /* 0x000fea0003800000 */
[----:B--2---:R-:W1:Y:S02]  /*4a30*/  LDG.E.U8 R141, desc[UR36][R8.64+0x68] ;  /* 0x00006824088d7981 */ /* 0x004e64000c1e1100 */
[----:B-1----:R-:W-:-:S05]  /*4a40*/  PRMT R13, R141, 0x8880, RZ ;  /* 0x000088808d0d7816 */ /* 0x002fca00000000ff */
[----:B------:R-:W-:-:S07]  /*4a50*/  IMAD R12, R13, R140, RZ ;  /* 0x0000008c0d0c7224 */ /* 0x000fce00078e02ff */
.L_x_142:
[----:B------:R-:W-:Y:S05]  /*4a60*/  BSYNC B1 ;  /* 0x0000000000017941 */ /* 0x000fea0003800000 */
.L_x_141:
[----:B-1----:R-:W-:Y:S01]  /*4a70*/  @!P5 IMAD R13, R76, R139, R12 ;  /* 0x0000008b4c0dd224 */ /* 0x002fe200078e020c */
[----:B------:R-:W-:Y:S04]  /*4a80*/  BSSY B1, `(.L_x_143) ;  /* 0x0000006000017945 */ /* 0x000fe80003800000 */
[----:B------:R1:W-:Y:S01]  /*4a90*/  @!P5 STG.E.U8 desc[UR36][R4.64+0x68], R13 ;  /* 0x0000680d0400d986 */ /* 0x0003e2000c101124 */
[----:B------:R-:W-:Y:S05]  /*4aa0*/  @P4 BRA `(.L_x_144) ;  /* 0x00000000000c4947 */ /* 0x000fea0003800000 */
[----:B--2---:R-:W1:Y:S02]  /*4ab0*/  LDG.E.U8 R141, desc[UR36][R8.64+0x69] ;  /* 0x00006924088d7981 */ /* 0x004e64000c1e1100 */
[----:B-1----:R-:W-:-:S05]  /*4ac0*/  PRMT R13, R141, 0x8880, RZ ;  /* 0x000088808d0d7816 */ /* 0x002fca00000000ff */
[----:B------:R-:W-:-:S07]  /*4ad0*/  IMAD R12, R13, R140, RZ ;  /* 0x0000008c0d0c7224 */ /* 0x000fce00078e02ff */
.L_x_144:
[----:B------:R-:W-:Y:S05]  /*4ae0*/  BSYNC B1 ;  /* 0x0000000000017941 */ /* 0x000fea0003800000 */
.L_x_143:
        /* <DEDUP_REMOVED lines=13> */
.L_x_146:
[----:B------:R-:W-:Y:S05]  /*4bc0*/  BSYNC B1 ;  /* 0x0000000000017941 */ /* 0x000fea0003800000 */
.L_x_145:
[----:B-1----:R-:W-:Y:S01]  /*4bd0*/  @!P1 IMAD R13, R78, R139, R12 ;  /* 0x0000008b4e0d9224 */ /* 0x002fe200078e020c */
[----:B------:R-:W-:Y:S04]  /*4be0*/  BSSY B1, `(.L_x_147) ;  /* 0x0000006000017945 */ /* 0x000fe80003800000 */
[----:B------:R1:W-:Y:S01]  /*4bf0*/  @!P1 STG.E.U8 desc[UR36][R6.64+0x68], R13 ;  /* 0x0000680d06009986 */ /* 0x0003e2000c101124 */
[----:B------:R-:W-:Y:S05]  /*4c00*/  @P0 BRA `(.L_x_148) ;  /* 0x00000000000c0947 */ /* 0x000fea0003800000 */
[----:B--2---:R-:W1:Y:S02]  /*4c10*/  LDG.E.U8 R141, desc[UR36][R10.64+0x69] ;  /* 0x000069240a8d7981 */ /* 0x004e64000c1e1100 */
[----:B-1----:R-:W-:-:S05]  /*4c20*/  PRMT R13, R141, 0x8880, RZ ;  /* 0x000088808d0d7816 */ /* 0x002fca00000000ff */
[----:B------:R-:W-:-:S07]  /*4c30*/  IMAD R12, R13, R140, RZ ;  /* 0x0000008c0d0c7224 */ /* 0x000fce00078e02ff */
.L_x_148:
[----:B------:R-:W-:Y:S05]  /*4c40*/  BSYNC B1 ;  /* 0x0000000000017941 */ /* 0x000fea0003800000 */
.L_x_147:
[----:B------:R-:W-:Y:S01]  /*4c50*/  @!P0 IMAD R79, R79, R139, R12 ;  /* 0x0000008b4f4f8224 */ /* 0x000fe200078e020c */
[----:B------:R-:W-:Y:S04]  /*4c60*/  BSSY B1, `(.L_x_149) ;  /* 0x0000006000017945 */ /* 0x000fe80003800000 */
[----:B------:R0:W-:Y:S01]  /*4c70*/  @!P0 STG.E.U8 desc[UR36][R6.64+0x69], R79 ;  /* 0x0000694f06008986 */ /* 0x0001e2000c101124 */
[----:B------:R-:W-:Y:S05]  /*4c80*/  @P5 BRA `(.L_x_150) ;  /* 0x00000000000c5947 */ /* 0x000fea0003800000 */
[----:B--2---:R-:W1:Y:S02]  /*4c90*/  LDG.E.U8 R141, desc[UR36][R8.64+0x70] ;  /* 0x00007024088d7981 */ /* 0x004e64000c1e1100 */
[----:B-1----:R-:W-:-:S05]  /*4ca0*/  PRMT R13, R141, 0x8880, RZ ;  /* 0x000088808d0d7816 */ /* 0x002fca00000000ff */
[----:B------:R-:W-:-:S07]  /*4cb0*/  IMAD R12, R13, R140, RZ ;  /* 0x0000008c0d0c7224 */ /* 0x000fce00078e02ff */
.L_x_150:
[----:B------:R-:W-:Y:S05]  /*4cc0*/  BSYNC B1 ;  /* 0x0000000000017941 */ /* 0x000fea0003800000 */
.L_x_149:
[----:B-1----:R-:W-:Y:S01]  /*4cd0*/  @!P5 IMAD R13, R80, R139, R12 ;  /* 0x0000008b500dd224 */ /* 0x002fe200078e020c */
[----:B------:R-:W-:Y:S04]  /*4ce0*/  BSSY B1, `(.L_x_151) ;  /* 0x0000006000017945 */ /* 0x000fe80003800000 */
[----:B------:R1:W-:Y:S01]  /*4cf0*/  @!P5 STG.E.U8 desc[UR36][R4.64+0x70], R13 ;  /* 0x0000700d0400d986 */ /* 0x0003e2000c101124 */
[----:B------:R-:W-:Y:S05]  /*4d00*/  @P4 BRA `(.L_x_152) ;  /* 0x00000000000c4947 */ /* 0x000fea0003800000 */
[----:B--2---:R-:W1:Y:S02]  /*4d10*/  LDG.E.U8 R141, desc[UR36][R8.64+0x71] ;  /* 0x00007124088d7981 */ /* 0x004e64000c1e1100 */
[----:B-1----:R-:W-:-:S05]  /*4d20*/  PRMT R13, R141, 0x8880, RZ ;  /* 0x000088808d0d7816 */ /* 0x002fca00000000ff */
[----:B------:R-:W-:-:S07]  /*4d30*/  IMAD R12, R13, R140, RZ ;  /* 0x0000008c0d0c7224 */ /* 0x000fce00078e02ff */
.L_x_152:
[----:B------:R-:W-:Y:S05]  /*4d40*/  BSYNC B1 ;  /* 0x0000000000017941 */ /* 0x000fea0003800000 */
.L_x_151:
        /* <DEDUP_REMOVED lines=13> */
.L_x_154:
[----:B------:R-:W-:Y:S05]  /*4e20*/  BSYNC B1 ;  /* 0x0000000000017941 */ /* 0x000fea0003800000 */
.L_x_153:
[----:B-1----:R-:W-:Y:S01]  /*4e30*/  @!P3 IMAD R13, R82, R139, R12 ;  /* 0x0000008b520db224 */ /* 0x002fe200078e020c */
[----:B------:R-:W-:Y:S04]  /*4e40*/  BSSY B1, `(.L_x_155) ;  /* 0x0000006000017945 */ /* 0x000fe80003800000 */
[----:B------:R1:W-:Y:S01]  /*4e50*/  @!P3 STG.E.U8 desc[UR36][R6.64+0x70], R13 ;  /* 0x0000700d0600b986 */ /* 0x0003e2000c101124 */
[----:B------:R-:W-:Y:S05]  /*4e60*/  @P2 BRA `(.L_x_156) ;  /* 0x00000000000c2947 */ /* 0x000fea0003800000 */
[----:B--2---:R-:W1:Y:S02]  /*4e70*/  LDG.E.U8 R141, desc[UR36][R10.64+0x71] ;  /* 0x000071240a8d7981 */ /* 0x004e64000c1e1100 */
[----:B-1----:R-:W-:-:S05]  /*4e80*/  PRMT R13, R141, 0x8880, RZ ;  /* 0x000088808d0d7816 */ /* 0x002fca00000000ff */
[----:B------:R-:W-:-:S07]  /*4e90*/  IMAD R12, R13, R140, RZ ;  /* 0x0000008c0d0c7224 */ /* 0x000fce00078e02ff */
.L_x_156:
[----:B------:R-:W-:Y:S05]  /*4ea0*/  BSYNC B1 ;  /* 0x0000000000017941 */ /* 0x000fea0003800000 */
.L_x_155:
[----:B------:R-:W-:Y:S01]  /*4eb0*/  @!P2 IMAD R83, R83, R139, R12 ;  /* 0x0000008b5353a224 */ /* 0x000fe200078e020c */
[----:B------:R-:W-:Y:S04]  /*4ec0*/  BSSY B1, `(.L_x_157) ;  /* 0x0000006000017945 */ /* 0x000fe80003800000 */
[----:B------:R0:W-:Y:S01]  /*4ed0*/  @!P2 STG.E.U8 desc[UR36][R6.64+0x71], R83 ;  /* 0x000071530600a986 */ /* 0x0001e2000c101124 */
[----:B------:R-:W-:Y:S05]  /*4ee0*/  @P5 BRA `(.L_x_158) ;  /* 0x00000000000c5947 */ /* 0x000fea0003800000 */
[----:B--2---:R-:W1:Y:S02]  /*4ef0*/  LDG.E.U8 R141, desc[UR36][R8.64+0x78] ;  /* 0x00007824088d7981 */ /* 0x004e64000c1e1100 */
[----:B-1----:R-:W-:-:S05]  /*4f00*/  PRMT R13, R141, 0x8880, RZ ;  /* 0x000088808d0d7816 */ /* 0x002fca00000000ff */
[----:B------:R-:W-:-:S07]  /*4f10*/  IMAD R12, R13, R140, RZ ;  /* 0x0000008c0d0c7224 */ /* 0x000fce00078e02ff */
.L_x_158:
[----:B------:R-:W-:Y:S05]  /*4f20*/  BSYNC B1 ;  /* 0x0000000000017941 */ /* 0x000fea0003800000 */
.L_x_157:
[----:B-1----:R-:W-:Y:S01]  /*4f30*/  @!P5 IMAD R13, R84, R139, R12 ;  /* 0x0000008b540dd224 */ /* 0x002fe200078e020c */
[----:B------:R-:W-:Y:S04]  /*4f40*/  BSSY B1, `(.L_x_159) ;  /* 0x0000006000017945 */ /* 0x000fe80003800000 */
[----:B------:R1:W-:Y:S01]  /*4f50*/  @!P5 STG.E.U8 desc[UR36][R4.64+0x78], R13 ;  /* 0x0000780d0400d986 */ /* 0x0003e2000c101124 */
[----:B------:R-:W-:Y:S05]  /*4f60*/  @P4 BRA `(.L_x_160) ;  /* 0x00000000000c4947 */ /* 0x000fea0003800000 */
[----:B--2---:R-:W1:Y:S02]  /*4f70*/  LDG.E.U8 R141, desc[UR36][R8.64+0x79] ;  /* 0x00007924088d7981 */ /* 0x004e64000c1e1100 */
[----:B-1----:R-:W-:-:S05]  /*4f80*/  PRMT R13, R141, 0x8880, RZ ;  /* 0x000088808d0d7816 */ /* 0x002fca00000000ff */
[----:B------:R-:W-:-:S07]  /*4f90*/  IMAD R12, R13, R140, RZ ;  /* 0x0000008c0d0c7224 */ /* 0x000fce00078e02ff */
.L_x_160:
[----:B------:R-:W-:Y:S05]  /*4fa0*/  BSYNC B1 ;  /* 0x0000000000017941 */ /* 0x000fea0003800000 */
.L_x_159:
        /* <DEDUP_REMOVED lines=13> */
.L_x_162:
[----:B------:R-:W-:Y:S05]  /*5080*/  BSYNC B1 ;  /* 0x0000000000017941 */ /* 0x000fea0003800000 */
.L_x_161:
[----:B-1----:R-:W-:Y:S01]  /*5090*/  @!P1 IMAD R13, R86, R139, R12 ;  /* 0x0000008b560d9224 */ /* 0x002fe200078e020c */
[----:B------:R-:W-:Y:S04]  /*50a0*/  BSSY B1, `(.L_x_163) ;  /* 0x0000006000017945 */ /* 0x000fe80003800000 */
[----:B------:R1:W-:Y:S01]  /*50b0*/  @!P1 STG.E.U8 desc[UR36][R6.64+0x78], R13 ;  /* 0x0000780d06009986 */ /* 0x0003e2000c101124 */
[----:B------:R-:W-:Y:S05]  /*50c0*/  @P0 BRA `(.L_x_164) ;  /* 0x00000000000c0947 */ /* 0x000fea0003800000 */
[----:B--2---:R-:W1:Y:S02]  /*50d0*/  LDG.E.U8 R141, desc[UR36][R10.64+0x79] ;  /* 0x000079240a8d7981 */ /* 0x004e64000c1e1100 */
[----:B-1----:R-:W-:-:S05]  /*50e0*/  PRMT R13, R141, 0x8880, RZ ;  /* 0x000088808d0d7816 */ /* 0x002fca00000000ff */
[----:B------:R-:W-:-:S07]  /*50f0*/  IMAD R12, R13, R140, RZ ;  /* 0x0000008c0d0c7224 */ /* 0x000fce00078e02ff */
.L_x_164:
[----:B------:R-:W-:Y:S05]  /*5100*/  BSYNC B1 ;  /* 0x0000000000017941 */ /* 0x000fea0003800000 */
.L_x_163:
[----:B------:R-:W-:Y:S01]  /*5110*/  @!P0 IMAD R87, R87, R139, R12 ;  /* 0x0000008b57578224 */ /* 0x000fe200078e020c */
[----:B------:R-:W-:Y:S04]  /*5120*/  BSSY B1, `(.L_x_165) ;  /* 0x0000006000017945 */ /* 0x000fe80003800000 */
[----:B------:R0:W-:Y:S01]  /*5130*/  @!P0 STG.E.U8 desc[UR36][R6.64+0x79], R87 ;  /* 0x0000795706008986 */ /* 0x0001e2000c101124 */
[----:B------:R-:W-:Y:S05]  /*5140*/  @P5 BRA `(.L_x_166) ;  /* 0x00000000000c5947 */ /* 0x000fea0003800000 */
[----:B--2---:R-:W1:Y:S02]  /*5150*/  LDG.E.U8 R141, desc[UR36][R8.64+0x80] ;  /* 0x00008024088d7981 */ /* 0x004e64000c1e1100 */
[----:B-1----:R-:W-:-:S05]  /*5160*/  PRMT R13, R141, 0x8880, RZ ;  /* 0x000088808d0d7816 */ /* 0x002fca00000000ff */
[----:B------:R-:W-:-:S07]  /*5170*/  IMAD R12, R13, R140, RZ ;  /* 0x0000008c0d0c7224 */ /* 0x000fce00078e02ff */
.L_x_166:
[----:B------:R-:W-:Y:S05]  /*5180*/  BSYNC B1 ;  /* 0x0000000000017941 */ /* 0x000fea0003800000 */
.L_x_165:
[----:B-1----:R-:W-:Y:S01]  /*5190*/  @!P5 IMAD R13, R56, R139, R12 ;  /* 0x0000008b380dd224 */ /* 0x002fe200078e020c */
[----:B------:R-:W-:Y:S04]  /*51a0*/  BSSY B1, `(.L_x_167) ;  /* 0x0000006000017945 */ /* 0x000fe80003800000 */
[----:B------:R1:W-:Y:S01]  /*51b0*/  @!P5 STG.E.U8 desc[UR36][R4.64+0x80], R13 ;  /* 0x0000800d0400d986 */ /* 0x0003e2000c101124 */
[----:B------:R-:W-:Y:S05]  /*51c0*/  @P4 BRA `(.L_x_168) ;  /* 0x00000000000c4947 */ /* 0x000fea0003800000 */
[----:B--2---:R-:W1:Y:S02]  /*51d0*/  LDG.E.U8 R141, desc[UR36][R8.64+0x81] ;  /* 0x00008124088d7981 */ /* 0x004e64000c1e1100 */
[----:B-1----:R-:W-:-:S05]  /*51e0*/  PRMT R13, R141, 0x8880, RZ ;  /* 0x000088808d0d7816 */ /* 0x002fca00000000ff */
[----:B------:R-:W-:-:S07]  /*51f0*/  IMAD R12, R13, R140, RZ ;  /* 0x0000008c0d0c7224 */ /* 0x000fce00078e02ff */
.L_x_168:
[----:B------:R-:W-:Y:S05]  /*5200*/  BSYNC B1 ;  /* 0x0000000000017941 */ /* 0x000fea0003800000 */
.L_x_167:
        /* <DEDUP_REMOVED lines=13> */
.L_x_170:
[----:B------:R-:W-:Y:S05]  /*52e0*/  BSYNC B1 ;  /* 0x0000000000017941 */ /* 0x000fea0003800000 */
.L_x_169:
[----:B-1----:R-:W-:Y:S01]  /*52f0*/  @!P3 IMAD R13, R58, R139, R12 ;  /* 0x0000008b3a0db224 */ /* 0x002fe200078e020c */
[----:B------:R-:W-:Y:S04]  /*5300*/  BSSY B1, `(.L_x_171) ;  /* 0x0000006000017945 */ /* 0x000fe80003800000 */
[----:B------:R1:W-:Y:S01]  /*5310*/  @!P3 STG.E.U8 desc[UR36][R6.64+0x80], R13 ;  /* 0x0000800d0600b986 */ /* 0x0003e2000c101124 */
[----:B------:R-:W-:Y:S05]  /*5320*/  @P2 BRA `(.L_x_172) ;  /* 0x00000000000c2947 */ /* 0x000fea0003800000 */
[----:B--2---:R-:W1:Y:S02]  /*5330*/  LDG.E.U8 R141, desc[UR36][R10.64+0x81] ;  /* 0x000081240a8d7981 */ /* 0x004e64000c1e1100 */
[----:B-1----:R-:W-:-:S05]  /*5340*/  PRMT R13, R141, 0x8880, RZ ;  /* 0x000088808d0d7816 */ /* 0x002fca00000000ff */
[----:B------:R-:W-:-:S07]  /*5350*/  IMAD R12, R13, R140, RZ ;  /* 0x0000008c0d0c7224 */ /* 0x000fce00078e02ff */
.L_x_172:
[----:B------:R-:W-:Y:S05]  /*5360*/  BSYNC B1 ;  /* 0x0000000000017941 */ /* 0x000fea0003800000 */
.L_x_171:
[----:B------:R-:W-:Y:S01]  /*5370*/  @!P2 IMAD R59, R59, R139, R12 ;  /* 0x0000008b3b3ba224 */ /* 0x000fe200078e020c */
[----:B------:R-:W-:Y:S04]  /*5380*/  BSSY B1, `(.L_x_173) ;  /* 0x0000006000017945 */ /* 0x000fe80003800000 */
[----:B------:R0:W-:Y:S01]  /*5390*/  @!P2 STG.E.U8 desc[UR36][R6.64+0x81], R59 ;  /* 0x0000813b0600a986 */ /* 0x0001e2000c101124 */
[----:B------:R-:W-:Y:S05]  /*53a0*/  @P5 BRA `(.L_x_174) ;  /* 0x00000000000c5947 */ /* 0x000fea0003800000 */
[----:B--2---:R-:W1:Y:S02]  /*53b0*/  LDG.E.U8 R141, desc[UR36][R8.64+0x88] ;  /* 0x00008824088d7981 */ /* 0x004e64000c1e1100 */
[----:B-1----:R-:W-:-:S05]  /*53c0*/  PRMT R13, R141, 0x8880, RZ ;  /* 0x000088808d0d7816 */ /* 0x002fca00000000ff */
[----:B------:R-:W-:-:S07]  /*53d0*/  IMAD R12, R13, R140, RZ ;  /* 0x0000008c0d0c7224 */ /* 0x000fce00078e02ff */
.L_x_174:
[----:B------:R-:W-:Y:S05]  /*53e0*/  BSYNC B1 ;  /* 0x0000000000017941 */ /* 0x000fea0003800000 */
.L_x_173:
[----:B-1----:R-:W-:Y:S01]  /*53f0*/  @!P5 IMAD R13, R60, R139, R12 ;  /* 0x0000008b3c0dd224 */ /* 0x002fe200078e020c */
[----:B------:R-:W-:Y:S04]  /*5400*/  BSSY B1, `(.L_x_175) ;  /* 0x0000006000017945 */ /* 0x000fe80003800000 */
[----:B------:R1:W-:Y:S01]  /*5410*/  @!P5 STG.E.U8 desc[UR36][R4.64+0x88], R13 ;  /* 0x0000880d0400d986 */ /* 0x0003e2000c101124 */
[----:B------:R-:W-:Y:S05]  /*5420*/  @P4 BRA `(.L_x_176) ;  /* 0x00000000000c4947 */ /* 0x000fea0003800000 */
[----:B--2---:R-:W1:Y:S02]  /*5430*/  LDG.E.U8 R141, desc[UR36][R8.64+0x89] ;  /* 0x00008924088d7981 */ /* 0x004e64000c1e1100 */
[----:B-1----:R-:W-:-:S05]  /*5440*/  PRMT R13, R141, 0x8880, RZ ;  /* 0x000088808d0d7816 */ /* 0x002fca00000000ff */
[----:B------:R-:W-:-:S07]  /*5450*/  IMAD R12, R13, R140, RZ ;  /* 0x0000008c0d0c7224 */ /* 0x000fce00078e02ff */
.L_x_176:
[----:B------:R-:W-:Y:S05]  /*5460*/  BSYNC B1 ;  /* 0x0000000000017941 */ /* 0x000fea0003800000 */
.L_x_175:
        /* <DEDUP_REMOVED lines=13> */
.L_x_178:
[----:B------:R-:W-:Y:S05]  /*5540*/  BSYNC B1 ;  /* 0x0000000000017941 */ /* 0x000fea0003800000 */
.L_x_177:
[----:B-1----:R-:W-:Y:S01]  /*5550*/  @!P1 IMAD R13, R62, R139, R12 ;  /* 0x0000008b3e0d9224 */ /* 0x002fe200078e020c */
[----:B------:R-:W-:Y:S04]  /*5560*/  BSSY B1, `(.L_x_179) ;  /* 0x0000006000017945 */ /* 0x000fe80003800000 */
[----:B------:R1:W-:Y:S01]  /*5570*/  @!P1 STG.E.U8 desc[UR36][R6.64+0x88], R13 ;  /* 0x0000880d06009986 */ /* 0x0003e2000c101124 */
[----:B------:R-:W-:Y:S05]  /*5580*/  @P0 BRA `(.L_x_180) ;  /* 0x00000000000c0947 */ /* 0x000fea0003800000 */
[----:B--2---:R-:W1:Y:S02]  /*5590*/  LDG.E.U8 R141, desc[UR36][R10.64+0x89] ;  /* 0x000089240a8d7981 */ /* 0x004e64000c1e1100 */
[----:B-1----:R-:W-:-:S05]  /*55a0*/  PRMT R13, R141, 0x8880, RZ ;  /* 0x000088808d0d7816 */ /* 0x002fca00000000ff */
[----:B------:R-:W-:-:S07]  /*55b0*/  IMAD R12, R13, R140, RZ ;  /* 0x0000008c0d0c7224 */ /* 0x000fce00078e02ff */
.L_x_180:
[----:B------:R-:W-:Y:S05]  /*55c0*/  BSYNC B1 ;  /* 0x0000000000017941 */ /* 0x000fea0003800000 */
.L_x_179:
[----:B------:R-:W-:Y:S01]  /*55d0*/  @!P0 IMAD R63, R63, R139, R12 ;  /* 0x0000008b3f3f8224 */ /* 0x000fe200078e020c */
[----:B------:R-:W-:Y:S04]  /*55e0*/  BSSY B1, `(.L_x_181) ;  /* 0x0000006000017945 */ /* 0x000fe80003800000 */
[----:B------:R0:W-:Y:S01]  /*55f0*/  @!P0 STG.E.U8 desc[UR36][R6.64+0x89], R63 ;  /* 0x0000893f06008986 */ /* 0x0001e2000c101124 */
[----:B------:R-:W-:Y:S05]  /*5600*/  @P5 BRA `(.L_x_182) ;  /* 0x00000000000c5947 */ /* 0x000fea0003800000 */
[----:B--2---:R-:W1:Y:S02]  /*5610*/  LDG.E.U8 R141, desc[UR36][R8.64+0x90] ;  /* 0x00009024088d7981 */ /* 0x004e64000c1e1100 */
[----:B-1----:R-:W-:-:S05]  /*5620*/  PRMT R13, R141, 0x8880, RZ ;  /* 0x000088808d0d7816 */ /* 0x002fca00000000ff */
[----:B------:R-:W-:-:S07]  /*5630*/  IMAD R12, R13, R140, RZ ;  /* 0x0000008c0d0c7224 */ /* 0x000fce00078e02ff */
.L_x_182:
[----:B------:R-:W-:Y:S05]  /*5640*/  BSYNC B1 ;  /* 0x0000000000017941 */ /* 0x000fea0003800000 */
.L_x_181:
[----:B-1----:R-:W-:Y:S01]  /*5650*/  @!P5 IMAD R13, R64, R139, R12 ;  /* 0x0000008b400dd224 */ /* 0x002fe200078e020c */
[----:B------:R-:W-:Y:S04]  /*5660*/  BSSY B1, `(.L_x_183) ;  /* 0x0000006000017945 */ /* 0x000fe80003800000 */
[----:B------:R1:W-:Y:S01]  /*5670*/  @!P5 STG.E.U8 desc[UR36][R4.64+0x90], R13 ;  /* 0x0000900d0400d986 */ /* 0x0003e2000c101124 */
[----:B------:R-:W-:Y:S05]  /*5680*/  @P4 BRA `(.L_x_184) ;  /* 0x00000000000c4947 */ /* 0x000fea0003800000 */
[----:B--2---:R-:W1:Y:S02]  /*5690*/  LDG.E.U8 R141, desc[UR36][R8.64+0x91] ;  /* 0x00009124088d7981 */ /* 0x004e64000c1e1100 */
[----:B-1----:R-:W-:-:S05]  /*56a0*/  PRMT R13, R141, 0x8880, RZ ;  /* 0x000088808d0d7816 */ /* 0x002fca00000000ff */
[----:B------:R-:W-:-:S07]  /*56b0*/  IMAD R12, R13, R140, RZ ;  /* 0x0000008c0d0c7224 */ /* 0x000fce00078e02ff */
.L_x_184:
[----:B------:R-:W-:Y:S05]  /*56c0*/  BSYNC B1 ;  /* 0x0000000000017941 */ /* 0x000fea0003800000 */
.L_x_183:
        /* <DEDUP_REMOVED lines=13> */
.L_x_186:
[----:B------:R-:W-:Y:S05]  /*57a0*/  BSYNC B1 ;  /* 0x0000000000017941 */ /* 0x000fea0003800000 */
.L_x_185:
[----:B-1----:R-:W-:Y:S01]  /*57b0*/  @!P3 IMAD R13, R66, R139, R12 ;  /* 0x0000008b420db224 */ /* 0x002fe200078e020c */
[----:B------:R-:W-:Y:S04]  /*57c0*/  BSSY B1, `(.L_x_187) ;  /* 0x0000006000017945 */ /* 0x000fe80003800000 */
[----:B------:R1:W-:Y:S01]  /*57d0*/  @!P3 STG.E.U8 desc[UR36][R6.64+0x90], R13 ;  /* 0x0000900d0600b986 */ /* 0x0003e2000c101124 */
[----:B------:R-:W-:Y:S05]  /*57e0*/  @P2 BRA `(.L_x_188) ;  /* 0x00000000000c2947 */ /* 0x000fea0003800000 */
[----:B--2---:R-:W1:Y:S02]  /*57f0*/  LDG.E.U8 R141, desc[UR36][R10.64+0x91] ;  /* 0x000091240a8d7981 */ /* 0x004e64000c1e1100 */
[----:B-1----:R-:W-:-:S05]  /*5800*/  PRMT R13, R141, 0x8880, RZ ;  /* 0x000088808d0d7816 */ /* 0x002fca00000000ff */
[----:B------:R-:W-:-:S07]  /*5810*/  IMAD R12, R13, R140, RZ ;  /* 0x0000008c0d0c7224 */ /* 0x000fce00078e02ff */
.L_x_188:
[----:B------:R-:W-:Y:S05]  /*5820*/  BSYNC B1 ;  /* 0x0000000000017941 */ /* 0x000fea0003800000 */
.L_x_187:
[----:B------:R-:W-:Y:S01]  /*5830*/  @!P2 IMAD R67, R67, R139, R12 ;  /* 0x0000008b4343a224 */ /* 0x000fe200078e020c */
[----:B------:R-:W-:Y:S04]  /*5840*/  BSSY B1, `(.L_x_189) ;  /* 0x0000006000017945 */ /* 0x000fe80003800000 */
[----:B------:R0:W-:Y:S01]  /*5850*/  @!P2 STG.E.U8 desc[UR36][R6.64+0x91], R67 ;  /* 0x000091430600a986 */ /* 0x0001e2000c101124 */
[----:B------:R-:W-:Y:S05]  /*5860*/  @P5 BRA `(.L_x_190) ;  /* 0x00000000000c5947 */ /* 0x000fea0003800000 */
[----:B--2---:R-:W1:Y:S02]  /*5870*/  LDG.E.U8 R141, desc[UR36][R8.64+0x98] ;  /* 0x00009824088d7981 */ /* 0x004e64000c1e1100 */
[----:B-1----:R-:W-:-:S05]  /*5880*/  PRMT R13, R141, 0x8880, RZ ;  /* 0x000088808d0d7816 */ /* 0x002fca00000000ff */
[----:B------:R-:W-:-:S07]  /*5890*/  IMAD R12, R13, R140, RZ ;  /* 0x0000008c0d0c7224 */ /* 0x000fce00078e02ff */
.L_x_190:
[----:B------:R-:W-:Y:S05]  /*58a0*/  BSYNC B1 ;  /* 0x0000000000017941 */ /* 0x000fea0003800000 */
.L_x_189:
[----:B-1----:R-:W-:Y:S01]  /*58b0*/  @!P5 IMAD R13, R68, R139, R12 ;  /* 0x0000008b440dd224 */ /* 0x002fe200078e020c */
[----:B------:R-:W-:Y:S04]  /*58c0*/  BSSY B1, `(.L_x_191) ;  /* 0x0000006000017945 */ /* 0x000fe80003800000 */
[----:B------:R1:W-:Y:S01]  /*58d0*/  @!P5 STG.E.U8 desc[UR36][R4.64+0x98], R13 ;  /* 0x0000980d0400d986 */ /* 0x0003e2000c101124 */
[----:B------:R-:W-:Y:S05]  /*58e0*/  @P4 BRA `(.L_x_192) ;  /* 0x00000000000c4947 */ /* 0x000fea0003800000 */
[----:B--2---:R-:W1:Y:S02]  /*58f0*/  LDG.E.U8 R141, desc[UR36][R8.64+0x99] ;  /* 0x00009924088d7981 */ /* 0x004e64000c1e1100 */
[----:B-1----:R-:W-:-:S05]  /*5900*/  PRMT R13, R141, 0x8880, RZ ;  /* 0x000088808d0d7816 */ /* 0x002fca00000000ff */
[----:B------:R-:W-:-:S07]  /*5910*/  IMAD R12, R13, R140, RZ ;  /* 0x0000008c0d0c7224 */ /* 0x000fce00078e02ff */
.L_x_192:
[----:B------:R-:W-:Y:S05]  /*5920*/  BSYNC B1 ;  /* 0x0000000000017941 */ /* 0x000fea0003800000 */
.L_x_191:
        /* <DEDUP_REMOVED lines=13> */
.L_x_194:
[----:B------:R-:W-:Y:S05]  /*5a00*/  BSYNC B1 ;  /* 0x0000000000017941 */ /* 0x000fea0003800000 */
.L_x_193:
[----:B-1----:R-:W-:Y:S01]  /*5a10*/  @!P1 IMAD R13, R70, R139, R12 ;  /* 0x0000008b460d9224 */ /* 0x002fe200078e020c */
[----:B------:R-:W-:Y:S04]  /*5a20*/  BSSY B1, `(.L_x_195) ;  /* 0x0000006000017945 */ /* 0x000fe80003800000 */
[----:B------:R1:W-:Y:S01]  /*5a30*/  @!P1 STG.E.U8 desc[UR36][R6.64+0x98], R13 ;  /* 0x0000980d06009986 */ /* 0x0003e2000c101124 */
[----:B------:R-:W-:Y:S05]  /*5a40*/  @P0 BRA `(.L_x_196) ;  /* 0x00000000000c0947 */ /* 0x000fea0003800000 */
[----:B--2---:R-:W1:Y:S02]  /*5a50*/  LDG.E.U8 R141, desc[UR36][R10.64+0x99] ;  /* 0x000099240a8d7981 */ /* 0x004e64000c1e1100 */
[----:B-1----:R-:W-:-:S05]  /*5a60*/  PRMT R13, R141, 0x8880, RZ ;  /* 0x000088808d0d7816 */ /* 0x002fca00000000ff */
[----:B------:R-:W-:-:S07]  /*5a70*/  IMAD R12, R13, R140, RZ ;  /* 0x0000008c0d0c7224 */ /* 0x000fce00078e02ff */
.L_x_196:
[----:B------:R-:W-:Y:S05]  /*5a80*/  BSYNC B1 ;  /* 0x0000000000017941 */ /* 0x000fea0003800000 */
.L_x_195:
[----:B------:R-:W-:Y:S01]  /*5a90*/  @!P0 IMAD R71, R71, R139, R12 ;  /* 0x0000008b47478224 */ /* 0x000fe200078e020c */
[----:B------:R-:W-:Y:S04]  /*5aa0*/  BSSY B1, `(.L_x_197) ;  /* 0x0000006000017945 */ /* 0x000fe80003800000 */
[----:B------:R0:W-:Y:S01]  /*5ab0*/  @!P0 STG.E.U8 desc[UR36][R6.64+0x99], R71 ;  /* 0x0000994706008986 */ /* 0x0001e2000c101124 */
[----:B------:R-:W-:Y:S05]  /*5ac0*/  @P5 BRA `(.L_x_198) ;  /* 0x00000000000c5947 */ /* 0x000fea0003800000 */
[----:B--2---:R-:W1:Y:S02]  /*5ad0*/  LDG.E.U8 R141, desc[UR36][R8.64+0xa0] ;  /* 0x0000a024088d7981 */ /* 0x004e64000c1e1100 */
[----:B-1----:R-:W-:-:S05]  /*5ae0*/  PRMT R13, R141, 0x8880, RZ ;  /* 0x000088808d0d7816 */ /* 0x002fca00000000ff */
[----:B------:R-:W-:-:S07]  /*5af0*/  IMAD R12, R13, R140, RZ ;  /* 0x0000008c0d0c7224 */ /* 0x000fce00078e02ff */
.L_x_198:
[----:B------:R-:W-:Y:S05]  /*5b00*/  BSYNC B1 ;  /* 0x0000000000017941 */ /* 0x000fea0003800000 */
.L_x_197:
[----:B-1----:R-:W-:Y:S01]  /*5b10*/  @!P5 IMAD R13, R40, R139, R12 ;  /* 0x0000008b280dd224 */ /* 0x002fe200078e020c */
[----:B------:R-:W-:Y:S04]  /*5b20*/  BSSY B1, `(.L_x_199) ;  /* 0x0000006000017945 */ /* 0x000fe80003800000 */
[----:B------:R1:W-:Y:S01]  /*5b30*/  @!P5 STG.E.U8 desc[UR36][R4.64+0xa0], R13 ;  /* 0x0000a00d0400d986 */ /* 0x0003e2000c101124 */
[----:B------:R-:W-:Y:S05]  /*5b40*/  @P4 BRA `(.L_x_200) ;  /* 0x00000000000c4947 */ /* 0x000fea0003800000 */
[----:B--2---:R-:W1:Y:S02]  /*5b50*/  LDG.E.U8 R141, desc[UR36][R8.64+0xa1] ;  /* 0x0000a124088d7981 */ /* 0x004e64000c1e1100 */
[----:B-1----:R-:W-:-:S05]  /*5b60*/  PRMT R13, R141, 0x8880, RZ ;  /* 0x000088808d0d7816 */ /* 0x002fca00000000ff */
[----:B------:R-:W-:-:S07]  /*5b70*/  IMAD R12, R13, R140, RZ ;  /* 0x0000008c0d0c7224 */ /* 0x000fce00078e02ff */
.L_x_200:
[----:B------:R-:W-:Y:S05]  /*5b80*/  BSYNC B1 ;  /* 0x0000000000017941 */ /* 0x000fea0003800000 */
.L_x_199:
        /* <DEDUP_REMOVED lines=13> */
.L_x_202:
[----:B------:R-:W-:Y:S05]  /*5c60*/  BSYNC B1 ;  /* 0x0000000000017941 */ /* 0x000fea0003800000 */
.L_x_201:
[----:B-1----:R-:W-:Y:S01]  /*5c70*/  @!P3 IMAD R13, R42, R139, R12 ;  /* 0x0000008b2a0db224 */ /* 0x002fe200078e020c */
[----:B------:R-:W-:Y:S04]  /*5c80*/  BSSY B1, `(.L_x_203) ;  /* 0x0000006000017945 */ /* 0x000fe80003800000 */
[----:B------:R1:W-:Y:S01]  /*5c90*/  @!P3 STG.E.U8 desc[UR36][R6.64+0xa0], R13 ;  /* 0x0000a00d0600b986 */ /* 0x0003e2000c101124 */
[----:B------:R-:W-:Y:S05]  /*5ca0*/  @P2 BRA `(.L_x_204) ;  /* 0x00000000000c2947 */ /* 0x000fea0003800000 */
[----:B--2---:R-:W1:Y:S02]  /*5cb0*/  LDG.E.U8 R141, desc[UR36][R10.64+0xa1] ;  /* 0x0000a1240a8d7981 */ /* 0x004e64000c1e1100 */
[----:B-1----:R-:W-:-:S05]  /*5cc0*/  PRMT R13, R141, 0x8880, RZ ;  /* 0x000088808d0d7816 */ /* 0x002fca00000000ff */
[----:B------:R-:W-:-:S07]  /*5cd0*/  IMAD R12, R13, R140, RZ ;  /* 0x0000008c0d0c7224 */ /* 0x000fce00078e02ff */
.L_x_204:
[----:B------:R-:W-:Y:S05]  /*5ce0*/  BSYNC B1 ;  /* 0x0000000000017941 */ /* 0x000fea0003800000 */
.L_x_203:
[----:B------:R-:W-:Y:S01]  /*5cf0*/  @!P2 IMAD R43, R43, R139, R12 ;  /* 0x0000008b2b2ba224 */ /* 0x000fe200078e020c */
[----:B------:R-:W-:Y:S04]  /*5d00*/  BSSY B1, `(.L_x_205) ;  /* 0x0000006000017945 */ /* 0x000fe80003800000 */
[----:B------:R0:W-:Y:S01]  /*5d10*/  @!P2 STG.E.U8 desc[UR36][R6.64+0xa1], R43 ;  /* 0x0000a12b0600a986 */ /* 0x0001e2000c101124 */
[----:B------:R-:W-:Y:S05]  /*5d20*/  @P5 BRA `(.L_x_206) ;  /* 0x00000000000c5947 */ /* 0x000fea0003800000 */
[----:B--2---:R-:W1:Y:S02]  /*5d30*/  LDG.E.U8 R141, desc[UR36][R8.64+0xa8] ;  /* 0x0000a824088d7981 */ /* 0x004e64000c1e1100 */
[----:B-1----:R-:W-:-:S05]  /*5d40*/  PRMT R13, R141, 0x8880, RZ ;  /* 0x000088808d0d7816 */ /* 0x002fca00000000ff */
[----:B------:R-:W-:-:S07]  /*5d50*/  IMAD R12, R13, R140, RZ ;  /* 0x0000008c0d0c7224 */ /* 0x000fce00078e02ff */
.L_x_206:
[----:B------:R-:W-:Y:S05]  /*5d60*/  BSYNC B1 ;  /* 0x0000000000017941 */ /* 0x000fea0003800000 */
.L_x_205:
[----:B-1----:R-:W-:Y:S01]  /*5d70*/  @!P5 IMAD R13, R44, R139, R12 ;  /* 0x0000008b2c0dd224 */ /* 0x002fe200078e020c */
[----:B------:R-:W-:Y:S04]  /*5d80*/  BSSY B1, `(.L_x_207) ;  /* 0x0000006000017945 */ /* 0x000fe80003800000 */
[----:B------:R1:W-:Y:S01]  /*5d90*/  @!P5 STG.E.U8 desc[UR36][R4.64+0xa8], R13 ;  /* 0x0000a80d0400d986 */ /* 0x0003e2000c101124 */
[----:B------:R-:W-:Y:S05]  /*5da0*/  @P4 BRA `(.L_x_208) ;  /* 0x00000000000c4947 */ /* 0x000fea0003800000 */
[----:B--2---:R-:W1:Y:S02]  /*5db0*/  LDG.E.U8 R141, desc[UR36][R8.64+0xa9] ;  /* 0x0000a924088d7981 */ /* 0x004e64000c1e1100 */
[----:B-1----:R-:W-:-:S05]  /*5dc0*/  PRMT R13, R141, 0x8880, RZ ;  /* 0x000088808d0d7816 */ /* 0x002fca00000000ff */
[----:B------:R-:W-:-:S07]  /*5dd0*/  IMAD R12, R13, R140, RZ ;  /* 0x0000008c0d0c7224 */ /* 0x000fce00078e02ff */
.L_x_208:
[----:B------:R-:W-:Y:S05]  /*5de0*/  BSYNC B1 ;  /* 0x0000000000017941 */ /* 0x000fea0003800000 */
.L_x_207:
        /* <DEDUP_REMOVED lines=13> */
.L_x_210:
[----:B------:R-:W-:Y:S05]  /*5ec0*/  BSYNC B1 ;  /* 0x0000000000017941 */ /* 0x000fea0003800000 */
.L_x_209:
[----:B-1----:R-:W-:Y:S01]  /*5ed0*/  @!P1 IMAD R13, R46, R139, R12 ;  /* 0x0000008b2e0d9224 */ /* 0x002fe200078e020c */
[----:B------:R-:W-:Y:S04]  /*5ee0*/  BSSY B1, `(.L_x_211) ;  /* 0x0000006000017945 */ /* 0x000fe80003800000 */
[----:B------:R1:W-:Y:S01]  /*5ef0*/  @!P1 STG.E.U8 desc[UR36][R6.64+0xa8], R13 ;  /* 0x0000a80d06009986 */ /* 0x0003e2000c101124 */
[----:B------:R-:W-:Y:S05]  /*5f00*/  @P0 BRA `(.L_x_212) ;  /* 0x00000000000c0947 */ /* 0x000fea0003800000 */
[----:B--2---:R-:W1:Y:S02]  /*5f10*/  LDG.E.U8 R141, desc[UR36][R10.64+0xa9] ;  /* 0x0000a9240a8d7981 */ /* 0x004e64000c1e1100 */
[----:B-1----:R-:W-:-:S05]  /*5f20*/  PRMT R13, R141, 0x8880, RZ ;  /* 0x000088808d0d7816 */ /* 0x002fca00000000ff */
[----:B------:R-:W-:-:S07]  /*5f30*/  IMAD R12, R13, R140, RZ ;  /* 0x0000008c0d0c7224 */ /* 0x000fce00078e02ff */
.L_x_212:
[----:B------:R-:W-:Y:S05]  /*5f40*/  BSYNC B1 ;  /* 0x0000000000017941 */ /* 0x000fea0003800000 */
.L_x_211:
[----:B------:R-:W-:Y:S01]  /*5f50*/  @!P0 IMAD R47, R47, R139, R12 ;  /* 0x0000008b2f2f8224 */ /* 0x000fe200078e020c */
[----:B------:R-:W-:Y:S04]  /*5f60*/  BSSY B1, `(.L_x_213) ;  /* 0x0000006000017945 */ /* 0x000fe80003800000 */
[----:B------:R0:W-:Y:S01]  /*5f70*/  @!P0 STG.E.U8 desc[UR36][R6.64+0xa9], R47 ;  /* 0x0000a92f06008986 */ /* 0x0001e2000c101124 */
[----:B------:R-:W-:Y:S05]  /*5f80*/  @P5 BRA `(.L_x_214) ;  /* 0x00000000000c5947 */ /* 0x000fea0003800000 */
[----:B--2---:R-:W1:Y:S02]  /*5f90*/  LDG.E.U8 R141, desc[UR36][R8.64+0xb0] ;  /* 0x0000b024088d7981 */ /* 0x004e64000c1e1100 */
[----:B-1----:R-:W-:-:S05]  /*5fa0*/  PRMT R13, R141, 0x8880, RZ ;  /* 0x000088808d0d7816 */ /* 0x002fca00000000ff */
[----:B------:R-:W-:-:S07]  /*5fb0*/  IMAD R12, R13, R140, RZ ;  /* 0x0000008c0d0c7224 */ /* 0x000fce00078e02ff */
.L_x_214:
[----:B------:R-:W-:Y:S05]  /*5fc0*/  BSYNC B1 ;  /* 0x0000000000017941 */ /* 0x000fea0003800000 */
.L_x_213:
[----:B-1----:R-:W-:Y:S01]  /*5fd0*/  @!P5 IMAD R13, R48, R139, R12 ;  /* 0x0000008b300dd224 */ /* 0x002fe200078e020c */
[----:B------:R-:W-:Y:S04]  /*5fe0*/  BSSY B1, `(.L_x_215) ;  /* 0x0000006000017945 */ /* 0x000fe80003800000 */
[----:B------:R1:W-:Y:S01]  /*5ff0*/  @!P5 STG.E.U8 desc[UR36][R4.64+0xb0], R13 ;  /* 0x0000b00d0400d986 */ /* 0x0003e2000c101124 */
[----:B------:R-:W-:Y:S05]  /*6000*/  @P4 BRA `(.L_x_216) ;  /* 0x00000000000c4947 */ /* 0x000fea0003800000 */
[----:B--2---:R-:W1:Y:S02]  /*6010*/  LDG.E.U8 R141, desc[UR36][R8.64+0xb1] ;  /* 0x0000b124088d7981 */ /* 0x004e64000c1e1100 */
[----:B-1----:R-:W-:-:S05]  /*6020*/  PRMT R13, R141, 0x8880, RZ ;  /* 0x000088808d0d7816 */ /* 0x002fca00000000ff */
[----:B------:R-:W-:-:S07]  /*6030*/  IMAD R12, R13, R140, RZ ;  /* 0x0000008c0d0c7224 */ /* 0x000fce00078e02ff */
.L_x_216:
[----:B------:R-:W-:Y:S05]  /*6040*/  BSYNC B1 ;  /* 0x0000000000017941 */ /* 0x000fea0003800000 */
.L_x_215:
        /* <DEDUP_REMOVED lines=13> */
.L_x_218:
[----:B------:R-:W-:Y:S05]  /*6120*/  BSYNC B1 ;  /* 0x0000000000017941 */ /* 0x000fea0003800000 */
.L_x_217:
[----:B-1----:R-:W-:Y:S01]  /*6130*/  @!P3 IMAD R13, R50, R139, R12 ;  /* 0x0000008b320db224 */ /* 0x002fe200078e020c */
[----:B------:R-:W-:Y:S04]  /*6140*/  BSSY B1, `(.L_x_219) ;  /* 0x0000006000017945 */ /* 0x000fe80003800000 */
[----:B------:R1:W-:Y:S01]  /*6150*/  @!P3 STG.E.U8 desc[UR36][R6.64+0xb0], R13 ;  /* 0x0000b00d0600b986 */ /* 0x0003e2000c101124 */
[----:B------:R-:W-:Y:S05]  /*6160*/  @P2 BRA `(.L_x_220) ;  /* 0x00000000000c2947 */ /* 0x000fea0003800000 */
[----:B--2---:R-:W1:Y:S02]  /*6170*/  LDG.E.U8 R141, desc[UR36][R10.64+0xb1] ;  /* 0x0000b1240a8d7981 */ /* 0x004e64000c1e1100 */
[----:B-1----:R-:W-:-:S05]  /*6180*/  PRMT R13, R141, 0x8880, RZ ;  /* 0x000088808d0d7816 */ /* 0x002fca00000000ff */
[----:B------:R-:W-:-:S07]  /*6190*/  IMAD R12, R13, R140, RZ ;  /* 0x0000008c0d0c7224 */ /* 0x000fce00078e02ff */
.L_x_220:
[----:B------:R-:W-:Y:S05]  /*61a0*/  BSYNC B1 ;  /* 0x0000000000017941 */ /* 0x000fea0003800000 */
.L_x_219:
[----:B------:R-:W-:Y:S01]  /*61b0*/  @!P2 IMAD R51, R51, R139, R12 ;  /* 0x0000008b3333a224 */ /* 0x000fe200078e020c */
[----:B------:R-:W-:Y:S04]  /*61c0*/  BSSY B1, `(.L_x_221) ;  /* 0x0000006000017945 */ /* 0x000fe80003800000 */
[----:B------:R0:W-:Y:S01]  /*61d0*/  @!P2 STG.E.U8 desc[UR36][R6.64+0xb1], R51 ;  /* 0x0000b1330600a986 */ /* 0x0001e2000c101124 */
[----:B------:R-:W-:Y:S05]  /*61e0*/  @P5 BRA `(.L_x_222) ;  /* 0x00000000000c5947 */ /* 0x000fea0003800000 */
[----:B--2---:R-:W1:Y:S02]  /*61f0*/  LDG.E.U8 R141, desc[UR36][R8.64+0xb8] ;  /* 0x0000b824088d7981 */ /* 0x004e64000c1e1100 */
[----:B-1----:R-:W-:-:S05]  /*6200*/  PRMT R13, R141, 0x8880, RZ ;  /* 0x000088808d0d7816 */ /* 0x002fca00000000ff */
[----:B------:R-:W-:-:S07]  /*6210*/  IMAD R12, R13, R140, RZ ;  /* 0x0000008c0d0c7224 */ /* 0x000fce00078e02ff */
.L_x_222:
[----:B------:R-:W-:Y:S05]  /*6220*/  BSYNC B1 ;  /* 0x0000000000017941 */ /* 0x000fea0003800000 */
.L_x_221:
[----:B-1----:R-:W-:Y:S01]  /*6230*/  @!P5 IMAD R13, R52, R139, R12 ;  /* 0x0000008b340dd224 */ /* 0x002fe200078e020c */
[----:B------:R-:W-:Y:S04]  /*6240*/  BSSY B1, `(.L_x_223) ;  /* 0x0000006000017945 */ /* 0x000fe80003800000 */
[----:B------:R1:W-:Y:S01]  /*6250*/  @!P5 STG.E.U8 desc[UR36][R4.64+0xb8], R13 ;  /* 0x0000b80d0400d986 */ /* 0x0003e2000c101124 */
[----:B------:R-:W-:Y:S05]  /*6260*/  @P4 BRA `(.L_x_224) ;  /* 0x00000000000c4947 */ /* 0x000fea0003800000 */
[----:B--2---:R-:W1:Y:S02]  /*6270*/  LDG.E.U8 R141, desc[UR36][R8.64+0xb9] ;  /* 0x0000b924088d7981 */ /* 0x004e64000c1e1100 */
[----:B-1----:R-:W-:-:S05]  /*6280*/  PRMT R13, R141, 0x8880, RZ ;  /* 0x000088808d0d7816 */ /* 0x002fca00000000ff */
[----:B------:R-:W-:-:S07]  /*6290*/  IMAD R12, R13, R140, RZ ;  /* 0x0000008c0d0c7224 */ /* 0x000fce00078e02ff */
.L_x_224:
[----:B------:R-:W-:Y:S05]  /*62a0*/  BSYNC B1 ;  /* 0x0000000000017941 */ /* 0x000fea0003800000 */
.L_x_223:
        /* <DEDUP_REMOVED lines=13> */
.L_x_226:
[----:B------:R-:W-:Y:S05]  /*6380*/  BSYNC B1 ;  /* 0x0000000000017941 */ /* 0x000fea0003800000 */
.L_x_225:
[----:B-1----:R-:W-:Y:S01]  /*6390*/  @!P1 IMAD R13, R54, R139, R12 ;  /* 0x0000008b360d9224 */ /* 0x002fe200078e020c */
[----:B------:R-:W-:Y:S04]  /*63a0*/  BSSY B1, `(.L_x_227) ;  /* 0x0000006000017945 */ /* 0x000fe80003800000 */
[----:B------:R1:W-:Y:S01]  /*63b0*/  @!P1 STG.E.U8 desc[UR36][R6.64+0xb8], R13 ;  /* 0x0000b80d06009986 */ /* 0x0003e2000c101124 */
[----:B------:R-:W-:Y:S05]  /*63c0*/  @P4 BRA `(.L_x_228) ;  /* 0x00000000000c4947 */ /* 0x000fea0003800000 */
[----:B--2---:R-:W1:Y:S02]  /*63d0*/  LDG.E.U8 R141, desc[UR36][R10.64+0xb9] ;  /* 0x0000b9240a8d7981 */ /* 0x004e64000c1e1100 */
[----:B-1----:R-:W-:-:S05]  /*63e0*/  PRMT R13, R141, 0x8880, RZ ;  /* 0x000088808d0d7816 */ /* 0x002fca00000000ff */
[----:B------:R-:W-:-:S07]  /*63f0*/  IMAD R12, R13, R140, RZ ;  /* 0x0000008c0d0c7224 */ /* 0x000fce00078e02ff */
.L_x_228:
[----:B------:R-:W-:Y:S05]  /*6400*/  BSYNC B1 ;  /* 0x0000000000017941 */ /* 0x000fea0003800000 */
.L_x_227:
[----:B------:R-:W-:Y:S01]  /*6410*/  @!P4 IMAD R55, R55, R139, R12 ;  /* 0x0000008b3737c224 */ /* 0x000fe200078e020c */
[----:B------:R-:W-:Y:S04]  /*6420*/  BSSY B1, `(.L_x_229) ;  /* 0x0000006000017945 */ /* 0x000fe80003800000 */
[----:B------:R0:W-:Y:S01]  /*6430*/  @!P4 STG.E.U8 desc[UR36][R6.64+0xb9], R55 ;  /* 0x0000b9370600c986 */ /* 0x0001e2000c101124 */
[----:B------:R-:W-:Y:S05]  /*6440*/  @P5 BRA `(.L_x_230) ;  /* 0x00000000000c5947 */ /* 0x000fea0003800000 */
[----:B--2---:R-:W1:Y:S02]  /*6450*/  LDG.E.U8 R141, desc[UR36][R8.64+0xc0] ;  /* 0x0000c024088d7981 */ /* 0x004e64000c1e1100 */
[----:B-1----:R-:W-:-:S05]  /*6460*/  PRMT R13, R141, 0x8880, RZ ;  /* 0x000088808d0d7816 */ /* 0x002fca00000000ff */
[----:B------:R-:W-:-:S07]  /*6470*/  IMAD R12, R13, R140, RZ ;  /* 0x0000008c0d0c7224 */ /* 0x000fce00078e02ff */
.L_x_230:
[----:B------:R-:W-:Y:S05]  /*6480*/  BSYNC B1 ;  /* 0x0000000000017941 */ /* 0x000fea0003800000 */
.L_x_229:
[----:B-1----:R-:W-:Y:S01]  /*6490*/  @!P5 IMAD R13, R24, R139, R12 ;  /* 0x0000008b180dd224 */ /* 0x002fe200078e020c */
[----:B------:R-:W-:Y:S04]  /*64a0*/  BSSY B1, `(.L_x_231) ;  /* 0x0000006000017945 */ /* 0x000fe80003800000 */
[----:B------:R1:W-:Y:S01]  /*64b0*/  @!P5 STG.E.U8 desc[UR36][R4.64+0xc0], R13 ;  /* 0x0000c00d0400d986 */ /* 0x0003e2000c101124 */
[----:B------:R-:W-:Y:S05]  /*64c0*/  @P0 BRA `(.L_x_232) ;  /* 0x00000000000c0947 */ /* 0x000fea0003800000 */
[----:B--2---:R-:W1:Y:S02]  /*64d0*/  LDG.E.U8 R141, desc[UR36][R8.64+0xc1] ;  /* 0x0000c124088d7981 */ /* 0x004e64000c1e1100 */
[----:B-1----:R-:W-:-:S05]  /*64e0*/  PRMT R13, R141, 0x8880, RZ ;  /* 0x000088808d0d7816 */ /* 0x002fca00000000ff */
[----:B------:R-:W-:-:S07]  /*64f0*/  IMAD R12, R13, R140, RZ ;  /* 0x0000008c0d0c7224 */ /* 0x000fce00078e02ff */
.L_x_232:
[----:B------:R-:W-:Y:S05]  /*6500*/  BSYNC B1 ;  /* 0x0000000000017941 */ /* 0x000fea0003800000 */
.L_x_231:
        /* <DEDUP_REMOVED lines=13> */
.L_x_234:
[----:B------:R-:W-:Y:S05]  /*65e0*/  BSYNC B1 ;  /* 0x0000000000017941 */ /* 0x000fea0003800000 */
.L_x_233:
[----:B-1----:R-:W-:Y:S01]  /*65f0*/  @!P3 IMAD R13, R26, R139, R12 ;  /* 0x0000008b1a0db224 */ /* 0x002fe200078e020c */
[----:B------:R-:W-:Y:S04]  /*6600*/  BSSY B1, `(.L_x_235) ;  /* 0x0000006000017945 */ /* 0x000fe80003800000 */
[----:B------:R1:W-:Y:S01]  /*6610*/  @!P3 STG.E.U8 desc[UR36][R6.64+0xc0], R13 ;  /* 0x0000c00d0600b986 */ /* 0x0003e2000c101124 */
[----:B------:R-:W-:Y:S05]  /*6620*/  @P2 BRA `(.L_x_236) ;  /* 0x00000000000c2947 */ /* 0x000fea0003800000 */
[----:B--2---:R-:W1:Y:S02]  /*6630*/  LDG.E.U8 R141, desc[UR36][R10.64+0xc1] ;  /* 0x0000c1240a8d7981 */ /* 0x004e64000c1e1100 */
[----:B-1----:R-:W-:-:S05]  /*6640*/  PRMT R13, R141, 0x8880, RZ ;  /* 0x000088808d0d7816 */ /* 0x002fca00000000ff */
[----:B------:R-:W-:-:S07]  /*6650*/  IMAD R12, R13, R140, RZ ;  /* 0x0000008c0d0c7224 */ /* 0x000fce00078e02ff */
.L_x_236:
[----:B------:R-:W-:Y:S05]  /*6660*/  BSYNC B1 ;  /* 0x0000000000017941 */ /* 0x000fea0003800000 */
.L_x_235:
[----:B------:R-:W-:Y:S01]  /*6670*/  @!P2 IMAD R27, R27, R139, R12 ;  /* 0x0000008b1b1ba224 */ /* 0x000fe200078e020c */
[----:B------:R-:W-:Y:S04]  /*6680*/  BSSY B1, `(.L_x_237) ;  /* 0x0000006000017945 */ /* 0x000fe80003800000 */
[----:B------:R0:W-:Y:S01]  /*6690*/  @!P2 STG.E.U8 desc[UR36][R6.64+0xc1], R27 ;  /* 0x0000c11b0600a986 */ /* 0x0001e2000c101124 */
[----:B------:R-:W-:Y:S05]  /*66a0*/  @P0 BRA `(.L_x_238) ;  /* 0x00000000000c0947 */ /* 0x000fea0003800000 */
[----:B--2---:R-:W1:Y:S02]  /*66b0*/  LDG.E.U8 R141, desc[UR36][R8.64+0xc8] ;  /* 0x0000c824088d7981 */ /* 0x004e64000c1e1100 */
[----:B-1----:R-:W-:-:S05]  /*66c0*/  PRMT R13, R141, 0x8880, RZ ;  /* 0x000088808d0d7816 */ /* 0x002fca00000000ff */
[----:B------:R-:W-:-:S07]  /*66d0*/  IMAD R12, R13, R140, RZ ;  /* 0x0000008c0d0c7224 */ /* 0x000fce00078e02ff */
.L_x_238:
[----:B------:R-:W-:Y:S05]  /*66e0*/  BSYNC B1 ;  /* 0x0000000000017941 */ /* 0x000fea0003800000 */
.L_x_237:
[----:B-1----:R-:W-:Y:S01]  /*66f0*/  @!P0 IMAD R13, R28, R139, R12 ;  /* 0x0000008b1c0d8224 */ /* 0x002fe200078e020c */
[----:B------:R-:W-:Y:S04]  /*6700*/  BSSY B1, `(.L_x_239) ;  /* 0x0000006000017945 */ /* 0x000fe80003800000 */
[----:B------:R1:W-:Y:S01]  /*6710*/  @!P0 STG.E.U8 desc[UR36][R4.64+0xc8], R13 ;  /* 0x0000c80d04008986 */ /* 0x0003e2000c101124 */
[----:B------:R-:W-:Y:S05]  /*6720*/  @P5 BRA `(.L_x_240) ;  /* 0x00000000000c5947 */ /* 0x000fea0003800000 */
[----:B--2---:R-:W1:Y:S02]  /*6730*/  LDG.E.U8 R141, desc[UR36][R8.64+0xc9] ;  /* 0x0000c924088d7981 */ /* 0x004e64000c1e1100 */
[----:B-1----:R-:W-:-:S05]  /*6740*/  PRMT R13, R141, 0x8880, RZ ;  /* 0x000088808d0d7816 */ /* 0x002fca00000000ff */
[----:B------:R-:W-:-:S07]  /*6750*/  IMAD R12, R13, R140, RZ ;  /* 0x0000008c0d0c7224 */ /* 0x000fce00078e02ff */
.L_x_240:
[----:B------:R-:W-:Y:S05]  /*6760*/  BSYNC B1 ;  /* 0x0000000000017941 */ /* 0x000fea0003800000 */
.L_x_239:
        /* <DEDUP_REMOVED lines=13> */
.L_x_242:
[----:B------:R-:W-:Y:S05]  /*6840*/  BSYNC B1 ;  /* 0x0000000000017941 */ /* 0x000fea0003800000 */
.L_x_241:
[----:B-1----:R-:W-:Y:S01]  /*6850*/  @!P4 IMAD R13, R30, R139, R12 ;  /* 0x0000008b1e0dc224 */ /* 0x002fe200078e020c */
[----:B------:R-:W-:Y:S04]  /*6860*/  BSSY B1, `(.L_x_243) ;  /* 0x0000006000017945 */ /* 0x000fe80003800000 */
[----:B------:R1:W-:Y:S01]  /*6870*/  @!P4 STG.E.U8 desc[UR36][R6.64+0xc8], R13 ;  /* 0x0000c80d0600c986 */ /* 0x0003e2000c101124 */
[----:B------:R-:W-:Y:S05]  /*6880*/  @P1 BRA `(.L_x_244) ;  /* 0x00000000000c1947 */ /* 0x000fea0003800000 */
[----:B--2---:R-:W1:Y:S02]  /*6890*/  LDG.E.U8 R141, desc[UR36][R10.64+0xc9] ;  /* 0x0000c9240a8d7981 */ /* 0x004e64000c1e1100 */
[----:B-1----:R-:W-:-:S05]  /*68a0*/  PRMT R13, R141, 0x8880, RZ ;  /* 0x000088808d0d7816 */ /* 0x002fca00000000ff */
[----:B------:R-:W-:-:S07]  /*68b0*/  IMAD R12, R13, R140, RZ ;  /* 0x0000008c0d0c7224 */ /* 0x000fce00078e02ff */
.L_x_244:
[----:B------:R-:W-:Y:S05]  /*68c0*/  BSYNC B1 ;  /* 0x0000000000017941 */ /* 0x000fea0003800000 */
.L_x_243:
[----:B------:R-:W-:Y:S01]  /*68d0*/  @!P1 IMAD R31, R31, R139, R12 ;  /* 0x0000008b1f1f9224 */ /* 0x000fe200078e020c */
[----:B------:R-:W-:Y:S04]  /*68e0*/  BSSY B1, `(.L_x_245) ;  /* 0x0000006000017945 */ /* 0x000fe80003800000 */
[----:B------:R0:W-:Y:S01]  /*68f0*/  @!P1 STG.E.U8 desc[UR36][R6.64+0xc9], R31 ;  /* 0x0000c91f06009986 */ /* 0x0001e2000c101124 */
[----:B------:R-:W-:Y:S05]  /*6900*/  @P3 BRA `(.L_x_246) ;  /* 0x00000000000c3947 */ /* 0x000fea0003800000 */
[----:B--2---:R-:W1:Y:S02]  /*6910*/  LDG.E.U8 R141, desc[UR36][R8.64+0xd0] ;  /* 0x0000d024088d7981 */ /* 0x004e64000c1e1100 */
[----:B-1----:R-:W-:-:S05]  /*6920*/  PRMT R13, R141, 0x8880, RZ ;  /* 0x000088808d0d7816 */ /* 0x002fca00000000ff */
[----:B------:R-:W-:-:S07]  /*6930*/  IMAD R12, R13, R140, RZ ;  /* 0x0000008c0d0c7224 */ /* 0x000fce00078e02ff */
.L_x_246:
[----:B------:R-:W-:Y:S05]  /*6940*/  BSYNC B1 ;  /* 0x0000000000017941 */ /* 0x000fea0003800000 */
.L_x_245:
[----:B-1----:R-:W-:Y:S01]  /*6950*/  @!P3 IMAD R13, R32, R139, R12 ;  /* 0x0000008b200db224 */ /* 0x002fe200078e020c */
[----:B------:R-:W-:Y:S04]  /*6960*/  BSSY B1, `(.L_x_247) ;  /* 0x0000006000017945 */ /* 0x000fe80003800000 */
[----:B------:R1:W-:Y:S01]  /*6970*/  @!P3 STG.E.U8 desc[UR36][R4.64+0xd0], R13 ;  /* 0x0000d00d0400b986 */ /* 0x0003e2000c101124 */
[----:B------:R-:W-:Y:S05]  /*6980*/  @P5 BRA `(.L_x_248) ;  /* 0x00000000000c5947 */ /* 0x000fea0003800000 */
[----:B--2---:R-:W1:Y:S02]  /*6990*/  LDG.E.U8 R141, desc[UR36][R8.64+0xd1] ;  /* 0x0000d124088d7981 */ /* 0x004e64000c1e1100 */
[----:B-1----:R-:W-:-:S05]  /*69a0*/  PRMT R13, R141, 0x8880, RZ ;  /* 0x000088808d0d7816 */ /* 0x002fca00000000ff */
[----:B------:R-:W-:-:S07]  /*69b0*/  IMAD R12, R13, R140, RZ ;  /* 0x0000008c0d0c7224 */ /* 0x000fce00078e02ff */
.L_x_248:
[----:B------:R-:W-:Y:S05]  /*69c0*/  BSYNC B1 ;  /* 0x0000000000017941 */ /* 0x000fea0003800000 */
.L_x_247:
        /* <DEDUP_REMOVED lines=9> */
[----:B------:R-:W-:Y:S01]  /*6a60*/  ISETP.LT.OR P3, PT, R0, 0x9, !P3 ;  /* 0x000000090000780c */ /* 0x000fe20005f61670 */
[----:B------:R-:W-:-:S12]  /*6a70*/  @P2 BRA `(.L_x_250) ;  /* 0x00000000000c2947 */ /* 0x000fd80003800000 */
[----:B--2---:R-:W2:Y:S02]  /*6a80*/  LDG.E.U8 R141, desc[UR36][R10.64+0xd0] ;  /* 0x0000d0240a8d7981 */ /* 0x004ea4000c1e1100 */
[----:B--2---:R-:W-:-:S05]  /*6a90*/  PRMT R3, R141, 0x8880, RZ ;  /* 0x000088808d037816 */ /* 0x004fca00000000ff */
[----:B------:R-:W-:-:S07]  /*6aa0*/  IMAD R12, R3, R140, RZ ;  /* 0x0000008c030c7224 */ /* 0x000fce00078e02ff */
.L_x_250:
[----:B------:R-:W-:Y:S05]  /*6ab0*/  BSYNC B1 ;  /* 0x0000000000017941 */ /* 0x000fea0003800000 */
.L_x_249:
[----:B------:R-:W-:Y:S01]  /*6ac0*/  @!P2 IMAD R3, R34, R139, R12 ;  /* 0x0000008b2203a224 */ /* 0x000fe200078e020c */
[----:B------:R-:W-:Y:S04]  /*6ad0*/  BSSY B1, `(.L_x_251) ;  /* 0x0000006000017945 */ /* 0x000fe80003800000 */
[----:B------:R0:W-:Y:S01]  /*6ae0*/  @!P2 STG.E.U8 desc[UR36][R6.64+0xd0], R3 ;  /* 0x0000d0030600a986 */ /* 0x0001e2000c101124 */
[----:B------:R-:W-:Y:S05]  /*6af0*/  @P0 BRA `(.L_x_252) ;  /* 0x00000000000c0947 */ /* 0x000fea0003800000 */
[----:B--2---:R-:W0:Y:S02]  /*6b00*/  LDG.E.U8 R141, desc[UR36][R10.64+0xd1] ;  /* 0x0000d1240a8d7981 */ /* 0x004e24000c1e1100 */
[----:B0-----:R-:W-:-:S05]  /*6b10*/  PRMT R3, R141, 0x8880, RZ ;  /* 0x000088808d037816 */ /* 0x001fca00000000ff */
[----:B------:R-:W-:-:S07]  /*6b20*/  IMAD R12, R3, R140, RZ ;  /* 0x0000008c030c7224 */ /* 0x000fce00078e02ff */
.L_x_252:
[----:B------:R-:W-:Y:S05]  /*6b30*/  BSYNC B1 ;  /* 0x0000000000017941 */ /* 0x000fea0003800000 */
.L_x_251:
[----:B------:R-:W-:Y:S01]  /*6b40*/  @!P0 IMAD R35, R35, R139, R12 ;  /* 0x0000008b23238224 */ /* 0x000fe200078e020c */
[----:B------:R-:W-:Y:S04]  /*6b50*/  BSSY B1, `(.L_x_253) ;  /* 0x0000006000017945 */ /* 0x000fe80003800000 */
[----:B------:R0:W-:Y:S01]  /*6b60*/  @!P0 STG.E.U8 desc[UR36][R6.64+0xd1], R35 ;  /* 0x0000d12306008986 */ /* 0x0001e2000c101124 */
[----:B------:R-:W-:Y:S05]  /*6b70*/  @P5 BRA `(.L_x_254) ;  /* 0x00000000000c5947 */ /* 0x000fea0003800000 */
[----:B--2---:R-:W0:Y:S02]  /*6b80*/  LDG.E.U8 R141, desc[UR36][R8.64+0xd8] ;  /* 0x0000d824088d7981 */ /* 0x004e24000c1e1100 */
[----:B0-----:R-:W-:-:S05]  /*6b90*/  PRMT R3, R141, 0x8880, RZ ;  /* 0x000088808d037816 */ /* 0x001fca00000000ff */
[----:B------:R-:W-:-:S07]  /*6ba0*/  IMAD R12, R3, R140, RZ ;  /* 0x0000008c030c7224 */ /* 0x000fce00078e02ff */
.L_x_254:
[----:B------:R-:W-:Y:S05]  /*6bb0*/  BSYNC B1 ;  /* 0x0000000000017941 */ /* 0x000fea0003800000 */
.L_x_253:
[----:B0-----:R-:W-:Y:S01]  /*6bc0*/  @!P5 IMAD R3, R36, R139, R12 ;  /* 0x0000008b2403d224 */ /* 0x001fe200078e020c */
[----:B------:R-:W-:Y:S04]  /*6bd0*/  BSSY B1, `(.L_x_255) ;  /* 0x0000006000017945 */ /* 0x000fe80003800000 */
[----:B------:R0:W-:Y:S01]  /*6be0*/  @!P5 STG.E.U8 desc[UR36][R4.64+0xd8], R3 ;  /* 0x0000d8030400d986 */ /* 0x0001e2000c101124 */
[----:B------:R-:W-:Y:S05]  /*6bf0*/  @P4 BRA `(.L_x_256) ;  /* 0x00000000000c4947 */ /* 0x000fea0003800000 */
[----:B--2---:R-:W0:Y:S02]  /*6c00*/  LDG.E.U8 R141, desc[UR36][R8.64+0xd9] ;  /* 0x0000d924088d7981 */ /* 0x004e24000c1e1100 */
[----:B0-----:R-:W-:-:S05]  /*6c10*/  PRMT R3, R141, 0x8880, RZ ;  /* 0x000088808d037816 */ /* 0x001fca00000000ff */
[----:B------:R-:W-:-:S07]  /*6c20*/  IMAD R12, R3, R140, RZ ;  /* 0x0000008c030c7224 */ /* 0x000fce00078e02ff */
.L_x_256:
[----:B------:R-:W-:Y:S05]  /*6c30*/  BSYNC B1 ;  /* 0x0000000000017941 */ /* 0x000fea0003800000 */
.L_x_255:
[----:B------:R-:W-:Y:S01]  /*6c40*/  @!P4 IMAD R37, R37, R139, R12 ;  /* 0x0000008b2525c224 */ /* 0x000fe200078e020c */
[----:B------:R-:W-:Y:S04]  /*6c50*/  BSSY B1, `(.L_x_257) ;  /* 0x0000006000017945 */ /* 0x000fe80003800000 */
[----:B------:R0:W-:Y:S01]  /*6c60*/  @!P4 STG.E.U8 desc[UR36][R4.64+0xd9], R37 ;  /* 0x0000d9250400c986 */ /* 0x0001e2000c101124 */
[----:B------:R-:W-:Y:S05]  /*6c70*/  @P3 BRA `(.L_x_258) ;  /* 0x00000000000c3947 */ /* 0x000fea0003800000 */
[----:B--2---:R-:W0:Y:S02]  /*6c80*/  LDG.E.U8 R141, desc[UR36][R10.64+0xd8] ;  /* 0x0000d8240a8d7981 */ /* 0x004e24000c1e1100 */
[----:B0-----:R-:W-:-:S05]  /*6c90*/  PRMT R3, R141, 0x8880, RZ ;  /* 0x000088808d037816 */ /* 0x001fca00000000ff */
[----:B------:R-:W-:-:S07]  /*6ca0*/  IMAD R12, R3, R140, RZ ;  /* 0x0000008c030c7224 */ /* 0x000fce00078e02ff */
.L_x_258:
[----:B------:R-:W-:Y:S05]  /*6cb0*/  BSYNC B1 ;  /* 0x0000000000017941 */ /* 0x000fea0003800000 */
.L_x_257:
[----:B0-----:R-:W-:Y:S01]  /*6cc0*/  @!P3 IMAD R3, R38, R139, R12 ;  /* 0x0000008b2603b224 */ /* 0x001fe200078e020c */
[----:B------:R-:W-:Y:S01]  /*6cd0*/  ISETP.LT.OR P1, PT, R0, 0x9, !P1 ;  /* 0x000000090000780c */ /* 0x000fe20004f21670 */
[----:B------:R-:W-:Y:S03]  /*6ce0*/  BSSY B1, `(.L_x_259) ;  /* 0x0000006000017945 */ /* 0x000fe60003800000 */
[----:B------:R0:W-:Y:S09]  /*6cf0*/  @!P3 STG.E.U8 desc[UR36][R6.64+0xd8], R3 ;  /* 0x0000d8030600b986 */ /* 0x0001f2000c101124 */
[----:B------:R-:W-:Y:S05]  /*6d00*/  @P1 BRA `(.L_x_260) ;  /* 0x00000000000c1947 */ /* 0x000fea0003800000 */
[----:B--2---:R-:W0:Y:S02]  /*6d10*/  LDG.E.U8 R141, desc[UR36][R10.64+0xd9] ;  /* 0x0000d9240a8d7981 */ /* 0x004e24000c1e1100 */
[----:B0-----:R-:W-:-:S05]  /*6d20*/  PRMT R3, R141, 0x8880, RZ ;  /* 0x000088808d037816 */ /* 0x001fca00000000ff */
[----:B------:R-:W-:-:S07]  /*6d30*/  IMAD R12, R3, R140, RZ ;  /* 0x0000008c030c7224 */ /* 0x000fce00078e02ff */
.L_x_260:
[----:B------:R-:W-:Y:S05]  /*6d40*/  BSYNC B1 ;  /* 0x0000000000017941 */ /* 0x000fea0003800000 */
.L_x_259:
[----:B------:R-:W-:Y:S01]  /*6d50*/  IMAD R39, R39, R139, R12 ;  /* 0x0000008b27277224 */ /* 0x000fe200078e020c */
[----:B------:R-:W-:Y:S06]  /*6d60*/  @P1 BRA `(.L_x_261) ;  /* 0x0000001800281947 */ /* 0x000fec0003800000 */
[----:B------:R0:W-:Y:S01]  /*6d70*/  STG.E.U8 desc[UR36][R6.64+0xd9], R39 ;  /* 0x0000d92706007986 */ /* 0x0001e2000c101124 */
[----:B------:R-:W-:Y:S05]  /*6d80*/  BRA `(.L_x_261) ;  /* 0x0000001800207947 */ /* 0x000fea0003800000 */
.L_x_36:
[C---:B------:R-:W-:Y:S02]  /*6d90*/  ISETP.GE.AND P0, PT, R3.reuse, 0x1, PT ;  /* 0x000000010300780c */ /* 0x040fe40003f06270 */
[----:B------:R-:W-:Y:S02]  /*6da0*/  ISETP.GE.AND P1, PT, R3, 0x2, PT ;  /* 0x000000020300780c */ /* 0x000fe40003f26270 */
[C---:B------:R-:W-:Y:S02]  /*6db0*/  ISETP.LT.OR P4, PT, R0.reuse, 0x1, !P0 ;  /* 0x000000010000780c */ /* 0x040fe40004781670 */
[C---:B------:R-:W-:Y:S02]  /*6dc0*/  ISETP.LT.OR P5, PT, R0.reuse, 0x1, !P1 ;  /* 0x000000010000780c */ /* 0x040fe40004fa1670 */
[C---:B------:R-:W-:Y:S02]  /*6dd0*/  ISETP.LT.OR P0, PT, R0.reuse, 0x9, !P0 ;  /* 0x000000090000780c */ /* 0x040fe40004701670 */
[----:B------:R-:W-:-:S02]  /*6de0*/  ISETP.LT.OR P1, PT, R0, 0x9, !P1 ;  /* 0x000000090000780c */ /* 0x000fc40004f21670 */
[C---:B------:R-:W-:Y:S02]  /*6df0*/  ISETP.GE.AND P3, PT, R3.reuse, 0x9, PT ;  /* 0x000000090300780c */ /* 0x040fe40003f66270 */
[----:B------:R-:W-:-:S03]  /*6e00*/  ISETP.GE.AND P2, PT, R3, 0xa, PT ;  /* 0x0000000a0300780c */ /* 0x000fc60003f46270 */
[-C--:B------:R-:W-:Y:S02]  /*6e10*/  @!P4 IMAD R9, R120, R139.reuse, RZ ;  /* 0x0000008b7809c224 */ /* 0x080fe400078e02ff */
[-C--:B------:R-:W-:Y:S02]  /*6e20*/  @!P5 IMAD R121, R121, R139.reuse, RZ ;  /* 0x0000008b7979d224 */ /* 0x080fe400078e02ff */
[-C--:B------:R-:W-:Y:S01]  /*6e30*/  @!P0 IMAD R11, R122, R139.reuse, RZ ;  /* 0x0000008b7a0b8224 */ /* 0x080fe200078e02ff */
[----:B------:R0:W-:Y:S01]  /*6e40*/  @!P4 STG.E.U8 desc[UR36][R4.64], R9 ;  /* 0x000000090400c986 */ /* 0x0001e2000c101124 */
[C---:B------:R-:W-:Y:S01]  /*6e50*/  ISETP.LT.OR P4, PT, R0.reuse, 0x1, !P3 ;  /* 0x000000010000780c */ /* 0x040fe20005f81670 */
[----:B------:R-:W-:Y:S02]  /*6e60*/  @!P1 IMAD R123, R123, R139, RZ ;  /* 0x0000008b7b7b9224 */ /* 0x000fe400078e02ff */
[----:B------:R-:W-:Y:S01]  /*6e70*/  @!P5 STG.E.U8 desc[UR36][R4.64+0x1], R121 ;  /* 0x000001790400d986 */ /* 0x000fe2000c101124 */
[----:B------:R-:W-:-:S02]  /*6e80*/  ISETP.LT.OR P5, PT, R0, 0x1, !P2 ;  /* 0x000000010000780c */ /* 0x000fc400057a1670 */
[C---:B------:R-:W-:Y:S01]  /*6e90*/  ISETP.LT.OR P2, PT, R0.reuse, 0x9, !P2 ;  /* 0x000000090000780c */ /* 0x040fe20005741670 */
[----:B------:R1:W-:Y:S01]  /*6ea0*/  @!P0 STG.E.U8 desc[UR36][R6.64], R11 ;  /* 0x0000000b06008986 */ /* 0x0003e2000c101124 */
[----:B------:R-:W-:Y:S02]  /*6eb0*/  ISETP.LT.OR P0, PT, R0, 0x9, !P3 ;  /* 0x000000090000780c */ /* 0x000fe40005f01670 */
[C---:B------:R-:W-:Y:S01]  /*6ec0*/  ISETP.GE.AND P3, PT, R3.reuse, 0x11, PT ;  /* 0x000000110300780c */ /* 0x040fe20003f66270 */
[----:B------:R-:W-:Y:S01]  /*6ed0*/  @!P1 STG.E.U8 desc[UR36][R6.64+0x1], R123 ;  /* 0x0000017b06009986 */ /* 0x000fe2000c101124 */
[----:B------:R-:W-:Y:S01]  /*6ee0*/  ISETP.GE.AND P1, PT, R3, 0x12, PT ;  /* 0x000000120300780c */ /* 0x000fe20003f26270 */
[----:B------:R-:W-:-:S04]  /*6ef0*/  @!P4 IMAD R13, R124, R139, RZ ;  /* 0x0000008b7c0dc224 */ /* 0x000fc800078e02ff */
[-C--:B------:R-:W-:Y:S01]  /*6f00*/  @!P5 IMAD R125, R125, R139.reuse, RZ ;  /* 0x0000008b7d7dd224 */ /* 0x080fe200078e02ff */
[----:B------:R-:W-:Y:S01]  /*6f10*/  @!P4 STG.E.U8 desc[UR36][R4.64+0x8], R13 ;  /* 0x0000080d0400c986 */ /* 0x000fe2000c101124 */
[C---:B------:R-:W-:Y:S01]  /*6f20*/  ISETP.LT.OR P4, PT, R0.reuse, 0x1, !P3 ;  /* 0x000000010000780c */ /* 0x040fe20005f81670 */
[-C--:B------:R-:W-:Y:S02]  /*6f30*/  @!P2 IMAD R127, R127, R139.reuse, RZ ;  /* 0x0000008b7f7fa224 */ /* 0x080fe400078e02ff */
[----:B------:R-:W-:Y:S01]  /*6f40*/  @!P5 STG.E.U8 desc[UR36][R4.64+0x9], R125 ;  /* 0x0000097d0400d986 */ /* 0x000fe2000c101124 */
[----:B------:R-:W-:Y:S01]  /*6f50*/  ISETP.LT.OR P5, PT, R0, 0x1, !P1 ;  /* 0x000000010000780c */ /* 0x000fe20004fa1670 */
[----:B0-----:R-:W-:Y:S01]  /*6f60*/  @!P0 IMAD R9, R126, R139, RZ ;  /* 0x0000008b7e098224 */ /* 0x001fe200078e02ff */
[----:B------:R-:W-:Y:S01]  /*6f70*/  ISETP.LT.OR P1, PT, R0, 0x9, !P1 ;  /* 0x000000090000780c */ /* 0x000fe20004f21670 */
[----:B------:R-:W-:Y:S01]  /*6f80*/  @!P2 STG.E.U8 desc[UR36][R6.64+0x9], R127 ;  /* 0x0000097f0600a986 */ /* 0x000fe2000c101124 */
[----:B------:R-:W-:-:S03]  /*6f90*/  ISETP.GE.AND P2, PT, R3, 0x1a, PT ;  /* 0x0000001a0300780c */ /* 0x000fc60003f46270 */
[----:B------:R0:W-:Y:S01]  /*6fa0*/  @!P0 STG.E.U8 desc[UR36][R6.64+0x8], R9 ;  /* 0x0000080906008986 */ /* 0x0001e2000c101124 */
[----:B------:R-:W-:Y:S01]  /*6fb0*/  ISETP.LT.OR P0, PT, R0, 0x9, !P3 ;  /* 0x000000090000780c */ /* 0x000fe20005f01670 */
[----:B-1----:R-:W-:Y:S01]  /*6fc0*/  @!P4 IMAD R11, R128, R139, RZ ;  /* 0x0000008b800bc224 */ /* 0x002fe200078e02ff */
[----:B------:R-:W-:-:S03]  /*6fd0*/  ISETP.GE.AND P3, PT, R3, 0x19, PT ;  /* 0x000000190300780c */ /* 0x000fc60003f66270 */
[-C--:B------:R-:W-:Y:S01]  /*6fe0*/  @!P5 IMAD R129, R129, R139.reuse, RZ ;  /* 0x0000008b8181d224 */ /* 0x080fe200078e02ff */
[----:B------:R-:W-:Y:S01]  /*6ff0*/  @!P4 STG.E.U8 desc[UR36][R4.64+0x10], R11 ;  /* 0x0000100b0400c986 */ /* 0x000fe2000c101124 */
[C---:B------:R-:W-:Y:S01]  /*7000*/  ISETP.LT.OR P4, PT, R0.reuse, 0x1, !P3 ;  /* 0x000000010000780c */ /* 0x040fe20005f81670 */
[-C--:B------:R-:W-:Y:S02]  /*7010*/  @!P1 IMAD R131, R131, R139.reuse, RZ ;  /* 0x0000008b83839224 */ /* 0x080fe400078e02ff */
[----:B------:R-:W-:Y:S01]  /*7020*/  @!P5 STG.E.U8 desc[UR36][R4.64+0x11], R129 ;  /* 0x000011810400d986 */ /* 0x000fe2000c101124 */
[----:B------:R-:W-:Y:S02]  /*7030*/  ISETP.LT.OR P5, PT, R0, 0x1, !P2 ;  /* 0x000000010000780c */ /* 0x000fe400057a1670 */
[----:B0-----:R-:W-:Y:S01]  /*7040*/  @!P0 IMAD R9, R130, R139, RZ ;  /* 0x0000008b82098224 */ /* 0x001fe200078e02ff */
[----:B------:R-:W-:Y:S01]  /*7050*/  @!P1 STG.E.U8 desc[UR36][R6.64+0x11], R131 ;  /* 0x0000118306009986 */ /* 0x000fe2000c101124 */
[----:B------:R-:W-:-:S02]  /*7060*/  ISETP.LT.OR P2, PT, R0, 0x9, !P2 ;  /* 0x000000090000780c */ /* 0x000fc40005741670 */
[C---:B------:R-:W-:Y:S01]  /*7070*/  ISETP.GE.AND P1, PT, R3.reuse, 0x22, PT ;  /* 0x000000220300780c */ /* 0x040fe20003f26270 */
[----:B------:R0:W-:Y:S01]  /*7080*/  @!P0 STG.E.U8 desc[UR36][R6.64+0x10], R9 ;  /* 0x0000100906008986 */ /* 0x0001e2000c101124 */
[----:B------:R-:W-:Y:S01]  /*7090*/  ISETP.LT.OR P0, PT, R0, 0x9, !P3 ;  /* 0x000000090000780c */ /* 0x000fe20005f01670 */
[----:B------:R-:W-:Y:S01]  /*70a0*/  @!P4 IMAD R13, R132, R139, RZ ;  /* 0x0000008b840dc224 */ /* 0x000fe200078e02ff */
[----:B------:R-:W-:-:S03]  /*70b0*/  ISETP.GE.AND P3, PT, R3, 0x21, PT ;  /* 0x000000210300780c */ /* 0x000fc60003f66270 */
[-C--:B------:R-:W-:Y:S01]  /*70c0*/  @!P5 IMAD R133, R133, R139.reuse, RZ ;  /* 0x0000008b8585d224 */ /* 0x080fe200078e02ff */
[----:B------:R-:W-:Y:S01]  /*70d0*/  @!P4 STG.E.U8 desc[UR36][R4.64+0x18], R13 ;  /* 0x0000180d0400c986 */ /* 0x000fe2000c101124 */
[C---:B------:R-:W-:Y:S02]  /*70e0*/  ISETP.LT.OR P4, PT, R0.reuse, 0x1, !P3 ;  /* 0x000000010000780c */ /* 0x040fe40005f81670 */
[-C--:B------:R-:W-:Y:S01]  /*70f0*/  @!P2 IMAD R135, R135, R139.reuse, RZ ;  /* 0x0000008b8787a224 */ /* 0x080fe200078e02ff */
        /* <DEDUP_REMOVED lines=18> */
[----:B------:R-:W-:-:S02]  /*7220*/  ISETP.GE.AND P1, PT, R3, 0x32, PT ;  /* 0x000000320300780c */ /* 0x000fc40003f26270 */
[C---:B------:R-:W-:Y:S01]  /*7230*/  ISETP.LT.OR P2, PT, R0.reuse, 0x9, !P2 ;  /* 0x000000090000780c */ /* 0x040fe20005741670 */
[----:B------:R0:W-:Y:S01]  /*7240*/  @!P0 STG.E.U8 desc[UR36][R6.64+0x20], R9 ;  /* 0x0000200906008986 */ /* 0x0001e2000c101124 */
[----:B------:R-:W-:Y:S01]  /*7250*/  ISETP.LT.OR P0, PT, R0, 0x9, !P3 ;  /* 0x000000090000780c */ /* 0x000fe20005f01670 */
[----:B------:R-:W-:Y:S01]  /*7260*/  @!P4 IMAD R13, R108, R139, RZ ;  /* 0x0000008b6c0dc224 */ /* 0x000fe200078e02ff */
[----:B------:R-:W-:-:S03]  /*7270*/  ISETP.GE.AND P3, PT, R3, 0x31, PT ;  /* 0x000000310300780c */ /* 0x000fc60003f66270 */
[----:B------:R-:W-:Y:S01]  /*7280*/  @!P5 IMAD R109, R109, R139, RZ ;  /* 0x0000008b6d6dd224 */ /* 0x000fe200078e02ff */
[----:B------:R-:W-:Y:S01]  /*7290*/  @!P4 STG.E.U8 desc[UR36][R4.64+0x28], R13 ;  /* 0x0000280d0400c986 */ /* 0x000fe2000c101124 */
[----:B------:R-:W-:-:S03]  /*72a0*/  ISETP.LT.OR P4, PT, R0, 0x1, !P3 ;  /* 0x000000010000780c */ /* 0x000fc60005f81670 */
[----:B------:R-:W-:Y:S01]  /*72b0*/  @!P5 STG.E.U8 desc[UR36][R4.64+0x29], R109 ;  /* 0x0000296d0400d986 */ /* 0x000fe2000c101124 */
[C---:B------:R-:W-:Y:S01]  /*72c0*/  ISETP.LT.OR P5, PT, R0.reuse, 0x1, !P1 ;  /* 0x000000010000780c */ /* 0x040fe20004fa1670 */
[-C--:B------:R-:W-:Y:S01]  /*72d0*/  @!P2 IMAD R111, R111, R139.reuse, RZ ;  /* 0x0000008b6f6fa224 */ /* 0x080fe200078e02ff */
[----:B------:R-:W-:Y:S01]  /*72e0*/  ISETP.LT.OR P1, PT, R0, 0x9, !P1 ;  /* 0x000000090000780c */ /* 0x000fe20004f21670 */
[----:B0-----:R-:W-:-:S03]  /*72f0*/  @!P0 IMAD R9, R110, R139, RZ ;  /* 0x0000008b6e098224 */ /* 0x001fc600078e02ff */
[----:B------:R-:W-:Y:S01]  /*7300*/  @!P2 STG.E.U8 desc[UR36][R6.64+0x29], R111 ;  /* 0x0000296f0600a986 */ /* 0x000fe2000c101124 */
[----:B------:R-:W-:Y:S02]  /*7310*/  ISETP.GE.AND P2, PT, R3, 0x3a, PT ;  /* 0x0000003a0300780c */ /* 0x000fe40003f46270 */
[-C--:B------:R-:W-:Y:S01]  /*7320*/  @!P4 IMAD R11, R112, R139.reuse, RZ ;  /* 0x0000008b700bc224 */ /* 0x080fe200078e02ff */
[----:B------:R0:W-:Y:S01]  /*7330*/  @!P0 STG.E.U8 desc[UR36][R6.64+0x28], R9 ;  /* 0x0000280906008986 */ /* 0x0001e2000c101124 */
[----:B------:R-:W-:Y:S02]  /*7340*/  ISETP.LT.OR P0, PT, R0, 0x9, !P3 ;  /* 0x000000090000780c */ /* 0x000fe40005f01670 */
[-C--:B------:R-:W-:Y:S01]  /*7350*/  @!P5 IMAD R113, R113, R139.reuse, RZ ;  /* 0x0000008b7171d224 */ /* 0x080fe200078e02ff */
[----:B------:R-:W-:Y:S01]  /*7360*/  ISETP.GE.AND P3, PT, R3, 0x39, PT ;  /* 0x000000390300780c */ /* 0x000fe20003f66270 */
[----:B------:R-:W-:Y:S01]  /*7370*/  @!P4 STG.E.U8 desc[UR36][R4.64+0x30], R11 ;  /* 0x0000300b0400c986 */ /* 0x000fe2000c101124 */
[----:B------:R-:W-:-:S02]  /*7380*/  @!P1 IMAD R115, R115, R139, RZ ;  /* 0x0000008b73739224 */ /* 0x000fc400078e02ff */
[C---:B------:R-:W-:Y:S01]  /*7390*/  ISETP.LT.OR P4, PT, R0.reuse, 0x1, !P3 ;  /* 0x000000010000780c */ /* 0x040fe20005f81670 */
[----:B------:R-:W-:Y:S01]  /*73a0*/  @!P5 STG.E.U8 desc[UR36][R4.64+0x31], R113 ;  /* 0x000031710400d986 */ /* 0x000fe2000c101124 */
[C---:B------:R-:W-:Y:S02]  /*73b0*/  ISETP.LT.OR P5, PT, R0.reuse, 0x1, !P2 ;  /* 0x000000010000780c */ /* 0x040fe400057a1670 */
[----:B------:R-:W-:Y:S01]  /*73c0*/  ISETP.LT.OR P2, PT, R0, 0x9, !P2 ;  /* 0x000000090000780c */ /* 0x000fe20005741670 */
[----:B------:R-:W-:Y:S01]  /*73d0*/  @!P1 STG.E.U8 desc[UR36][R6.64+0x31], R115 ;  /* 0x0000317306009986 */ /* 0x000fe2000c101124 */
[----:B0-----:R-:W-:Y:S01]  /*73e0*/  @!P0 IMAD R9, R114, R139, RZ ;  /* 0x0000008b72098224 */ /* 0x001fe200078e02ff */
[----:B------:R-:W-:-:S04]  /*73f0*/  ISETP.GE.AND P1, PT, R3, 0x42, PT ;  /* 0x000000420300780c */ /* 0x000fc80003f26270 */
[----:B------:R0:W-:Y:S01]  /*7400*/  @!P0 STG.E.U8 desc[UR36][R6.64+0x30], R9 ;  /* 0x0000300906008986 */ /* 0x0001e2000c101124 */
[----:B------:R-:W-:Y:S01]  /*7410*/  ISETP.LT.OR P0, PT, R0, 0x9, !P3 ;  /* 0x000000090000780c */ /* 0x000fe20005f01670 */
[-C--:B------:R-:W-:Y:S01]  /*7420*/  @!P4 IMAD R13, R116, R139.reuse, RZ ;  /* 0x0000008b740dc224 */ /* 0x080fe200078e02ff */
[----:B------:R-:W-:Y:S01]  /*7430*/  ISETP.GE.AND P3, PT, R3, 0x41, PT ;  /* 0x000000410300780c */ /* 0x000fe20003f66270 */
[-C--:B------:R-:W-:Y:S02]  /*7440*/  @!P5 IMAD R117, R117, R139.reuse, RZ ;  /* 0x0000008b7575d224 */ /* 0x080fe400078e02ff */
[----:B------:R-:W-:Y:S01]  /*7450*/  @!P2 IMAD R119, R119, R139, RZ ;  /* 0x0000008b7777a224 */ /* 0x000fe200078e02ff */
[----:B------:R-:W-:Y:S01]  /*7460*/  @!P4 STG.E.U8 desc[UR36][R4.64+0x38], R13 ;  /* 0x0000380d0400c986 */ /* 0x000fe2000c101124 */
[----:B------:R-:W-:-:S03]  /*7470*/  ISETP.LT.OR P4, PT, R0, 0x1, !P3 ;  /* 0x000000010000780c */ /* 0x000fc60005f81670 */
[----:B------:R-:W-:Y:S01]  /*7480*/  @!P5 STG.E.U8 desc[UR36][R4.64+0x39], R117 ;  /* 0x000039750400d986 */ /* 0x000fe2000c101124 */
[----:B------:R-:W-:Y:S02]  /*7490*/  ISETP.LT.OR P5, PT, R0, 0x1, !P1 ;  /* 0x000000010000780c */ /* 0x000fe40004fa1670 */
[-C--:B0-----:R-:W-:Y:S01]  /*74a0*/  @!P0 IMAD R9, R118, R139.reuse, RZ ;  /* 0x0000008b76098224 */ /* 0x081fe200078e02ff */
[----:B------:R-:W-:Y:S01]  /*74b0*/  @!P2 STG.E.U8 desc[UR36][R6.64+0x39], R119 ;  /* 0x000039770600a986 */ /* 0x000fe2000c101124 */
[C---:B------:R-:W-:Y:S02]  /*74c0*/  ISETP.LT.OR P1, PT, R0.reuse, 0x9, !P1 ;  /* 0x000000090000780c */ /* 0x040fe40004f21670 */
        /* <DEDUP_REMOVED lines=75> */
[-C--:B------:R-:W-:Y:S01]  /*7980*/  @!P5 IMAD R77, R77, R139.reuse, RZ ;  /* 0x0000008b4d4dd224 */ /* 0x080fe200078e02ff */
[----:B------:R-:W-:Y:S01]  /*7990*/  @!P4 STG.E.U8 desc[UR36][R4.64+0x68], R13 ;  /* 0x0000680d0400c986 */ /* 0x000fe2000c101124 */
[C---:B------:R-:W-:Y:S02]  /*79a0*/  ISETP.LT.OR P4, PT, R0.reuse, 0x1, !P1 ;  /* 0x000000010000780c */ /* 0x040fe40004f81670 */
[C---:B------:R-:W-:Y:S01]  /*79b0*/  ISETP.LT.OR P1, PT, R0.reuse, 0x9, !P1 ;  /* 0x000000090000780c */ /* 0x040fe20004f21670 */
[----:B------:R-:W-:Y:S01]  /*79c0*/  @!P5 STG.E.U8 desc[UR36][R4.64+0x69], R77 ;  /* 0x0000694d0400d986 */ /* 0x000fe2000c101124 */
[C---:B------:R-:W-:Y:S01]  /*79d0*/  ISETP.LT.OR P5, PT, R0.reuse, 0x1, !P2 ;  /* 0x000000010000780c */ /* 0x040fe200057a1670 */
[-C--:B------:R-:W-:Y:S01]  /*79e0*/  @!P3 IMAD R79, R79, R139.reuse, RZ ;  /* 0x0000008b4f4fb224 */ /* 0x080fe200078e02ff */
[----:B------:R-:W-:Y:S01]  /*79f0*/  ISETP.LT.OR P2, PT, R0, 0x9, !P2 ;  /* 0x000000090000780c */ /* 0x000fe20005741670 */
[----:B0-----:R-:W-:-:S03]  /*7a00*/  @!P0 IMAD R9, R78, R139, RZ ;  /* 0x0000008b4e098224 */ /* 0x001fc600078e02ff */
[----:B------:R-:W-:Y:S01]  /*7a10*/  @!P3 STG.E.U8 desc[UR36][R6.64+0x69], R79 ;  /* 0x0000694f0600b986 */ /* 0x000fe2000c101124 */
[C---:B------:R-:W-:Y:S02]  /*7a20*/  ISETP.GE.AND P3, PT, R3.reuse, 0x79, PT ;  /* 0x000000790300780c */ /* 0x040fe40003f66270 */
[-C--:B------:R-:W-:Y:S01]  /*7a30*/  @!P4 IMAD R11, R80, R139.reuse, RZ ;  /* 0x0000008b500bc224 */ /* 0x080fe200078e02ff */
[----:B------:R0:W-:Y:S01]  /*7a40*/  @!P0 STG.E.U8 desc[UR36][R6.64+0x68], R9 ;  /* 0x0000680906008986 */ /* 0x0001e2000c101124 */
[----:B------:R-:W-:Y:S02]  /*7a50*/  ISETP.GE.AND P0, PT, R3, 0x7a, PT ;  /* 0x0000007a0300780c */ /* 0x000fe40003f06270 */
[-C--:B------:R-:W-:Y:S01]  /*7a60*/  @!P5 IMAD R81, R81, R139.reuse, RZ ;  /* 0x0000008b5151d224 */ /* 0x080fe200078e02ff */
[----:B------:R-:W-:Y:S01]  /*7a70*/  @!P4 STG.E.U8 desc[UR36][R4.64+0x70], R11 ;  /* 0x0000700b0400c986 */ /* 0x000fe2000c101124 */
[C---:B------:R-:W-:Y:S01]  /*7a80*/  ISETP.LT.OR P4, PT, R0.reuse, 0x1, !P3 ;  /* 0x000000010000780c */ /* 0x040fe20005f81670 */
[-C--:B------:R-:W-:Y:S01]  /*7a90*/  @!P2 IMAD R83, R83, R139.reuse, RZ ;  /* 0x0000008b5353a224 */ /* 0x080fe200078e02ff */
[C---:B------:R-:W-:Y:S01]  /*7aa0*/  ISETP.LT.OR P3, PT, R0.reuse, 0x9, !P3 ;  /* 0x000000090000780c */ /* 0x040fe20005f61670 */
[----:B------:R-:W-:Y:S01]  /*7ab0*/  @!P5 STG.E.U8 desc[UR36][R4.64+0x71], R81 ;  /* 0x000071510400d986 */ /* 0x000fe2000c101124 */
[----:B------:R-:W-:Y:S01]  /*7ac0*/  ISETP.LT.OR P5, PT, R0, 0x1, !P0 ;  /* 0x000000010000780c */ /* 0x000fe200047a1670 */
[----:B0-----:R-:W-:-:S02]  /*7ad0*/  @!P1 IMAD R9, R82, R139, RZ ;  /* 0x0000008b52099224 */ /* 0x001fc400078e02ff */
[----:B------:R-:W-:Y:S01]  /*7ae0*/  @!P2 STG.E.U8 desc[UR36][R6.64+0x71], R83 ;  /* 0x000071530600a986 */ /* 0x000fe2000c101124 */
[----:B------:R-:W-:Y:S02]  /*7af0*/  ISETP.LT.OR P2, PT, R0, 0x9, !P0 ;  /* 0x000000090000780c */ /* 0x000fe40004741670 */
[C---:B------:R-:W-:Y:S01]  /*7b00*/  ISETP.GE.AND P0, PT, R3.reuse, 0x82, PT ;  /* 0x000000820300780c */ /* 0x040fe20003f06270 */
[----:B------:R0:W-:Y:S02]  /*7b10*/  @!P1 STG.E.U8 desc[UR36][R6.64+0x70], R9 ;  /* 0x0000700906009986 */ /* 0x0001e4000c101124 */
[----:B------:R-:W-:Y:S01]  /*7b20*/  @!P4 IMAD R13, R84, R139, RZ ;  /* 0x0000008b540dc224 */ /* 0x000fe200078e02ff */
[----:B------:R-:W-:-:S03]  /*7b30*/  ISETP.GE.AND P1, PT, R3, 0x81, PT ;  /* 0x000000810300780c */ /* 0x000fc60003f26270 */
[-C--:B------:R-:W-:Y:S01]  /*7b40*/  @!P5 IMAD R85, R85, R139.reuse, RZ ;  /* 0x0000008b5555d224 */ /* 0x080fe200078e02ff */
[----:B------:R-:W-:Y:S01]  /*7b50*/  @!P4 STG.E.U8 desc[UR36][R4.64+0x78], R13 ;  /* 0x0000780d0400c986 */ /* 0x000fe2000c101124 */
[C---:B------:R-:W-:Y:S02]  /*7b60*/  ISETP.LT.OR P4, PT, R0.reuse, 0x1, !P0 ;  /* 0x000000010000780c */ /* 0x040fe40004781670 */
[C---:B------:R-:W-:Y:S01]  /*7b70*/  ISETP.LT.OR P0, PT, R0.reuse, 0x9, !P0 ;  /* 0x000000090000780c */ /* 0x040fe20004701670 */
[----:B------:R-:W-:Y:S01]  /*7b80*/  @!P5 STG.E.U8 desc[UR36][R4.64+0x79], R85 ;  /* 0x000079550400d986 */ /* 0x000fe2000c101124 */
[----:B------:R-:W-:Y:S01]  /*7b90*/  ISETP.LT.OR P5, PT, R0, 0x1, !P1 ;  /* 0x000000010000780c */ /* 0x000fe20004fa1670 */
[-C--:B0-----:R-:W-:Y:S01]  /*7ba0*/  @!P3 IMAD R9, R86, R139.reuse, RZ ;  /* 0x0000008b5609b224 */ /* 0x081fe200078e02ff */
[----:B------:R-:W-:Y:S01]  /*7bb0*/  ISETP.LT.OR P1, PT, R0, 0x9, !P1 ;  /* 0x000000090000780c */ /* 0x000fe20004f21670 */
[----:B------:R-:W-:-:S03]  /*7bc0*/  @!P2 IMAD R87, R87, R139, RZ ;  /* 0x0000008b5757a224 */ /* 0x000fc600078e02ff */
[----:B------:R0:W-:Y:S01]  /*7bd0*/  @!P3 STG.E.U8 desc[UR36][R6.64+0x78], R9 ;  /* 0x000078090600b986 */ /* 0x0001e2000c101124 */
[----:B------:R-:W-:Y:S02]  /*7be0*/  ISETP.GE.AND P3, PT, R3, 0x89, PT ;  /* 0x000000890300780c */ /* 0x000fe40003f66270 */
[-C--:B------:R-:W-:Y:S01]  /*7bf0*/  @!P4 IMAD R57, R57, R139.reuse, RZ ;  /* 0x0000008b3939c224 */ /* 0x080fe200078e02ff */
[----:B------:R-:W-:Y:S01]  /*7c00*/  @!P2 STG.E.U8 desc[UR36][R6.64+0x79], R87 ;  /* 0x000079570600a986 */ /* 0x000fe2000c101124 */
[----:B------:R-:W-:Y:S01]  /*7c10*/  ISETP.GE.AND P2, PT, R3, 0x8a, PT ;  /* 0x0000008a0300780c */ /* 0x000fe20003f46270 */
[-C--:B------:R-:W-:Y:S02]  /*7c20*/  @!P0 IMAD R59, R59, R139.reuse, RZ ;  /* 0x0000008b3b3b8224 */ /* 0x080fe400078e02ff */
[-C--:B------:R-:W-:Y:S01]  /*7c30*/  @!P5 IMAD R11, R56, R139.reuse, RZ ;  /* 0x0000008b380bd224 */ /* 0x080fe200078e02ff */
[----:B------:R-:W-:Y:S01]  /*7c40*/  @!P4 STG.E.U8 desc[UR36][R4.64+0x81], R57 ;  /* 0x000081390400c986 */ /* 0x000fe2000c101124 */
[----:B------:R-:W-:Y:S01]  /*7c50*/  ISETP.LT.OR P4, PT, R0, 0x1, !P3 ;  /* 0x000000010000780c */ /* 0x000fe20005f81670 */
[----:B0-----:R-:W-:-:S02]  /*7c60*/  @!P1 IMAD R9, R58, R139, RZ ;  /* 0x0000008b3a099224 */ /* 0x001fc400078e02ff */
[----:B------:R-:W-:Y:S01]  /*7c70*/  @!P5 STG.E.U8 desc[UR36][R4.64+0x80], R11 ;  /* 0x0000800b0400d986 */ /* 0x000fe2000c101124 */
[C---:B------:R-:W-:Y:S02]  /*7c80*/  ISETP.LT.OR P5, PT, R0.reuse, 0x1, !P2 ;  /* 0x000000010000780c */ /* 0x040fe400057a1670 */
[C---:B------:R-:W-:Y:S01]  /*7c90*/  ISETP.LT.OR P3, PT, R0.reuse, 0x9, !P3 ;  /* 0x000000090000780c */ /* 0x040fe20005f61670 */
[----:B------:R0:W-:Y:S01]  /*7ca0*/  @!P1 STG.E.U8 desc[UR36][R6.64+0x80], R9 ;  /* 0x0000800906009986 */ /* 0x0001e2000c101124 */
[C---:B------:R-:W-:Y:S02]  /*7cb0*/  ISETP.GE.AND P1, PT, R3.reuse, 0x91, PT ;  /* 0x000000910300780c */ /* 0x040fe40003f26270 */
[----:B------:R-:W-:Y:S01]  /*7cc0*/  ISETP.LT.OR P2, PT, R0, 0x9, !P2 ;  /* 0x000000090000780c */ /* 0x000fe20005741670 */
[----:B------:R-:W-:Y:S01]  /*7cd0*/  @!P0 STG.E.U8 desc[UR36][R6.64+0x81], R59 ;  /* 0x0000813b06008986 */ /* 0x000fe2000c101124 */
[----:B------:R-:W-:Y:S01]  /*7ce0*/  ISETP.GE.AND P0, PT, R3, 0x92, PT ;  /* 0x000000920300780c */ /* 0x000fe20003f06270 */
[----:B------:R-:W-:-:S04]  /*7cf0*/  @!P4 IMAD R13, R60, R139, RZ ;  /* 0x0000008b3c0dc224 */ /* 0x000fc800078e02ff */
[-C--:B------:R-:W-:Y:S01]  /*7d00*/  @!P5 IMAD R61, R61, R139.reuse, RZ ;  /* 0x0000008b3d3dd224 */ /* 0x080fe200078e02ff */
[----:B------:R-:W-:Y:S01]  /*7d10*/  @!P4 STG.E.U8 desc[UR36][R4.64+0x88], R13 ;  /* 0x0000880d0400c986 */ /* 0x000fe2000c101124 */
[----:B------:R-:W-:Y:S01]  /*7d20*/  ISETP.LT.OR P4, PT, R0, 0x1, !P1 ;  /* 0x000000010000780c */ /* 0x000fe20004f81670 */
[-C--:B0-----:R-:W-:Y:S01]  /*7d30*/  @!P3 IMAD R9, R62, R139.reuse, RZ ;  /* 0x0000008b3e09b224 */ /* 0x081fe200078e02ff */
[C---:B------:R-:W-:Y:S01]  /*7d40*/  ISETP.LT.OR P1, PT, R0.reuse, 0x9, !P1 ;  /* 0x000000090000780c */ /* 0x040fe20004f21670 */
[----:B------:R-:W-:Y:S01]  /*7d50*/  @!P5 STG.E.U8 desc[UR36][R4.64+0x89], R61 ;  /* 0x0000893d0400d986 */ /* 0x000fe2000c101124 */
[C---:B------:R-:W-:Y:S01]  /*7d60*/  ISETP.LT.OR P5, PT, R0.reuse, 0x1, !P0 ;  /* 0x000000010000780c */ /* 0x040fe200047a1670 */
[----:B------:R-:W-:Y:S01]  /*7d70*/  @!P2 IMAD R63, R63, R139, RZ ;  /* 0x0000008b3f3fa224 */ /* 0x000fe200078e02ff */
[----:B------:R-:W-:Y:S01]  /*7d80*/  ISETP.LT.OR P0, PT, R0, 0x9, !P0 ;  /* 0x000000090000780c */ /* 0x000fe20004701670 */
[----:B------:R0:W-:Y:S01]  /*7d90*/  @!P3 STG.E.U8 desc[UR36][R6.64+0x88], R9 ;  /* 0x000088090600b986 */ /* 0x0001e2000c101124 */
[----:B------:R-:W-:-:S03]  /*7da0*/  ISETP.GE.AND P3, PT, R3, 0x99, PT ;  /* 0x000000990300780c */ /* 0x000fc60003f66270 */
        /* <DEDUP_REMOVED lines=30> */
[-C--:B------:R-:W-:Y:S02]  /*7f90*/  @!P4 IMAD R41, R41, R139.reuse, RZ ;  /* 0x0000008b2929c224 */ /* 0x080fe400078e02ff */
[-C--:B------:R-:W-:Y:S02]  /*7fa0*/  @!P1 IMAD R43, R43, R139.reuse, RZ ;  /* 0x0000008b2b2b9224 */ /* 0x080fe400078e02ff */
[-C--:B------:R-:W-:Y:S01]  /*7fb0*/  @!P5 IMAD R11, R40, R139.reuse, RZ ;  /* 0x0000008b280bd224 */ /* 0x080fe200078e02ff */
[----:B------:R-:W-:Y:S01]  /*7fc0*/  @!P4 STG.E.U8 desc[UR36][R4.64+0xa1], R41 ;  /* 0x0000a1290400c986 */ /* 0x000fe2000c101124 */
[----:B------:R-:W-:Y:S01]  /*7fd0*/  ISETP.LT.OR P4, PT, R0, 0x1, !P2 ;  /* 0x000000010000780c */ /* 0x000fe20005781670 */
[----:B0-----:R-:W-:Y:S01]  /*7fe0*/  @!P0 IMAD R9, R42, R139, RZ ;  /* 0x0000008b2a098224 */ /* 0x001fe200078e02ff */
[C---:B------:R-:W-:Y:S01]  /*7ff0*/  ISETP.LT.OR P2, PT, R0.reuse, 0x9, !P2 ;  /* 0x000000090000780c */ /* 0x040fe20005741670 */
[----:B------:R-:W-:Y:S01]  /*8000*/  @!P5 STG.E.U8 desc[UR36][R4.64+0xa0], R11 ;  /* 0x0000a00b0400d986 */ /* 0x000fe2000c101124 */
[----:B------:R-:W-:-:S02]  /*8010*/  ISETP.LT.OR P5, PT, R0, 0x1, !P3 ;  /* 0x000000010000780c */ /* 0x000fc40005fa1670 */
        /* <DEDUP_REMOVED lines=78> */
[----:B------:R1:W-:Y:S01]  /*8500*/  @!P4 STG.E.U8 desc[UR36][R4.64+0xd0], R11 ;  /* 0x0000d00b0400c986 */ /* 0x0003e2000c101124 */
[C---:B------:R-:W-:Y:S01]  /*8510*/  ISETP.LT.OR P4, PT, R0.reuse, 0x1, !P3 ;  /* 0x000000010000780c */ /* 0x040fe20005f81670 */
[----:B------:R-:W-:Y:S01]  /*8520*/  @!P0 IMAD R35, R35, R139, RZ ;  /* 0x0000008b23238224 */ /* 0x000fe200078e02ff */
[C---:B------:R-:W-:Y:S01]  /*8530*/  ISETP.LT.OR P3, PT, R0.reuse, 0x9, !P3 ;  /* 0x000000090000780c */ /* 0x040fe20005f61670 */
[----:B------:R3:W-:Y:S01]  /*8540*/  @!P5 STG.E.U8 desc[UR36][R4.64+0xd1], R33 ;  /* 0x0000d1210400d986 */ /* 0x0007e2000c101124 */
[----:B------:R-:W-:-:S02]  /*8550*/  ISETP.LT.OR P5, PT, R0, 0x1, !P2 ;  /* 0x000000010000780c */ /* 0x000fc400057a1670 */
[----:B------:R-:W-:Y:S01]  /*8560*/  ISETP.LT.OR P2, PT, R0, 0x9, !P2 ;  /* 0x000000090000780c */ /* 0x000fe20005741670 */
[----:B------:R3:W-:Y:S04]  /*8570*/  @!P1 STG.E.U8 desc[UR36][R6.64+0xd0], R3 ;  /* 0x0000d00306009986 */ /* 0x0007e8000c101124 */
[----:B------:R3:W-:Y:S02]  /*8580*/  @!P0 STG.E.U8 desc[UR36][R6.64+0xd1], R35 ;  /* 0x0000d12306008986 */ /* 0x0007e4000c101124 */
[-C--:B0-----:R-:W-:Y:S02]  /*8590*/  @!P4 IMAD R9, R36, R139.reuse, RZ ;  /* 0x0000008b2409c224 */ /* 0x081fe400078e02ff */
[-C--:B-1----:R-:W-:Y:S02]  /*85a0*/  @!P3 IMAD R11, R38, R139.reuse, RZ ;  /* 0x0000008b260bb224 */ /* 0x082fe400078e02ff */
[-C--:B------:R-:W-:Y:S01]  /*85b0*/  @!P5 IMAD R37, R37, R139.reuse, RZ ;  /* 0x0000008b2525d224 */ /* 0x080fe200078e02ff */
[----:B------:R3:W-:Y:S01]  /*85c0*/  @!P4 STG.E.U8 desc[UR36][R4.64+0xd8], R9 ;  /* 0x0000d8090400c986 */ /* 0x0007e2000c101124 */
[----:B------:R-:W-:-:S03]  /*85d0*/  @!P2 IMAD R39, R39, R139, RZ ;  /* 0x0000008b2727a224 */ /* 0x000fc600078e02ff */
[----:B------:R3:W-:Y:S04]  /*85e0*/  @!P5 STG.E.U8 desc[UR36][R4.64+0xd9], R37 ;  /* 0x0000d9250400d986 */ /* 0x0007e8000c101124 */
[----:B------:R3:W-:Y:S04]  /*85f0*/  @!P3 STG.E.U8 desc[UR36][R6.64+0xd8], R11 ;  /* 0x0000d80b0600b986 */ /* 0x0007e8000c101124 */
[----:B------:R3:W-:Y:S02]  /*8600*/  @!P2 STG.E.U8 desc[UR36][R6.64+0xd9], R39 ;  /* 0x0000d9270600a986 */ /* 0x0007e4000c101124 */
.L_x_261:
[----:B------:R-:W-:Y:S05]  /*8610*/  BSYNC B0 ;  /* 0x0000000000007941 */ /* 0x000fea0003800000 */
.L_x_35:
[----:B------:R-:W-:Y:S01]  /*8620*/  ULDC UR4, c[0x0][0xc] ;  /* 0x0000030000047ab9 */ /* 0x000fe20000000800 */
[----:B------:R-:W-:Y:S01]  /*8630*/  ULDC UR5, c[0x0][0x10] ;  /* 0x0000040000057ab9 */ /* 0x000fe20000000800 */
[----:B0--3--:R-:W0:Y:S01]  /*8640*/  LDC R3, c[0x0][0x14] ;  /* 0x00000500ff037b82 */ /* 0x009e220000000800 */
[----:B------:R-:W-:Y:S01]  /*8650*/  UIMAD.WIDE.U32 UR4, UR4, UR5, URZ ;  /* 0x00000005040472a5 */ /* 0x000fe2000f8e003f */
[----:B------:R-:W-:Y:S01]  /*8660*/  PRMT R0, RZ, 0x7610, R0 ;  /* 0x00007610ff007816 */ /* 0x000fe20000000000 */
[----:B------:R-:W-:Y:S02]  /*8670*/  IMAD.MOV.U32 R138, RZ, RZ, -0x1 ;  /* 0xffffffffff8a7424 */ /* 0x000fe400078e00ff */
[----:B------:R-:W-:Y:S02]  /*8680*/  IMAD.MOV.U32 R136, RZ, RZ, -0x1 ;  /* 0xffffffffff887424 */ /* 0x000fe400078e00ff */
[----:B0-----:R-:W-:-:S04]  /*8690*/  IMAD.WIDE.U32 R16, R3, UR4, R16 ;  /* 0x0000000403107c25 */ /* 0x001fc8000f8e0010 */
[----:B------:R-:W-:Y:S01]  /*86a0*/  IMAD R3, R3, UR5, RZ ;  /* 0x0000000503037c24 */ /* 0x000fe2000f8e02ff */
[----:B------:R-:W-:Y:S02]  /*86b0*/  ULDC.64 UR4, c[0x0][0x650] ;  /* 0x0001940000047ab9 */ /* 0x000fe40000000a00 */
[----:B------:R-:W-:Y:S01]  /*86c0*/  ISETP.GE.U32.AND P0, PT, R16, UR4, PT ;  /* 0x0000000410007c0c */ /* 0x000fe2000bf06070 */
[----:B------:R-:W-:-:S05]  /*86d0*/  IMAD.IADD R17, R17, 0x1, R3 ;  /* 0x0000000111117824 */ /* 0x000fca00078e0203 */
[----:B------:R-:W-:-:S13]  /*86e0*/  ISETP.GE.U32.AND.EX P0, PT, R17, UR5, PT, P0 ;  /* 0x0000000511007c0c */ /* 0x000fda000bf06100 */
[----:B------:R-:W-:Y:S05]  /*86f0*/  @P0 BRA `(.L_x_262) ;  /* 0x0000000400640947 */ /* 0x000fea0003800000 */
[----:B------:R-:W0:Y:S01]  /*8700*/  S2R R12, SR_CTAID.X ;  /* 0x00000000000c7919 */ /* 0x000e220000002500 */
[----:B------:R-:W3:Y:S01]  /*8710*/  LDC.64 R10, c[0x0][0x628] ;  /* 0x00018a00ff0a7b82 */ /* 0x000ee20000000a00 */
[----:B------:R-:W-:Y:S01]  /*8720*/  ULDC UR4, c[0x0][0x150] ;  /* 0x0000540000047ab9 */ /* 0x000fe20000000800 */
[----:B------:R-:W-:Y:S01]  /*8730*/  IMAD.MOV.U32 R8, RZ, RZ, R16 ;  /* 0x000000ffff087224 */ /* 0x000fe200078e0010 */
[----:B------:R-:W0:Y:S01]  /*8740*/  S2R R24, SR_CTAID.Y ;  /* 0x0000000000187919 */ /* 0x000e220000002600 */
[----:B------:R-:W-:-:S04]  /*8750*/  IMAD.MOV.U32 R9, RZ, RZ, R17 ;  /* 0x000000ffff097224 */ /* 0x000fc800078e0011 */
[----:B------:R-:W1:Y:S08]  /*8760*/  LDC R21, c[0x0][0x144] ;  /* 0x00005100ff157b82 */ /* 0x000e700000000800 */
[----:B------:R-:W1:Y:S08]  /*8770*/  LDC R0, c[0x0][0x630] ;  /* 0x00018c00ff007b82 */ /* 0x000e700000000800 */
[----:B------:R-:W1:Y:S01]  /*8780*/  LDC.64 R14, c[0x0][0x620] ;  /* 0x00018800ff0e7b82 */ /* 0x000e620000000a00 */
[----:B---3--:R-:W-:-:S04]  /*8790*/  ISETP.NE.U32.AND P0, PT, R10, RZ, PT ;  /* 0x000000ff0a00720c */ /* 0x008fc80003f05070 */
[----:B------:R-:W-:Y:S02]  /*87a0*/  ISETP.NE.AND.EX P0, PT, R11, RZ, PT, P0 ;  /* 0x000000ff0b00720c */ /* 0x000fe40003f05300 */
[----:B0-----:R-:W-:-:S05]  /*87b0*/  I2FP.F32.U32 R3, R12 ;  /* 0x0000000c00037245 */ /* 0x001fca0000201000 */
[----:B------:R-:W-:-:S04]  /*87c0*/  FMUL R3, R3, UR4 ;  /* 0x0000000403037c20 */ /* 0x000fc80008400000 */
[----:B------:R0:W3:Y:S02]  /*87d0*/  F2I.U32.TRUNC.NTZ R20, R3 ;  /* 0x0000000300147305 */ /* 0x0000e4000020f000 */
[----:B------:R-:W-:Y:S05]  /*87e0*/  @!P0 BRA `(.L_x_263) ;  /* 0x0000000000288947 */ /* 0x000fea0003800000 */
[----:B0-----:R-:W0:Y:S02]  /*87f0*/  LDC R3, c[0x0][0x634] ;  /* 0x00018d00ff037b82 */ /* 0x001e240000000800 */
[----:B0-----:R-:W-:-:S05]  /*8800*/  IADD3 R3, P0, R16, R3, RZ ;  /* 0x0000000310037210 */ /* 0x001fca0007f1e0ff */
[----:B-1----:R-:W-:-:S04]  /*8810*/  IMAD.X R13, RZ, RZ, R17, P0 ;  /* 0x000000ffff0d7224 */ /* 0x002fc800000e0611 */
[----:B------:R-:W-:-:S04]  /*8820*/  IMAD.WIDE.U32 R4, R13, R10, RZ ;  /* 0x0000000a0d047225 */ /* 0x000fc800078e00ff */
[----:B----4-:R-:W-:-:S04]  /*8830*/  IMAD.WIDE.U32 R6, P0, R3, R11, R4 ;  /* 0x0000000b03067225 */ /* 0x010fc80007800004 */
[----:B------:R-:W-:-:S04]  /*8840*/  IMAD.WIDE.U32 R4, R3, R10, RZ ;  /* 0x0000000a03047225 */ /* 0x000fc800078e00ff */
[----:B------:R-:W-:Y:S01]  /*8850*/  IMAD.X R9, RZ, RZ, RZ, P0 ;  /* 0x000000ffff097224 */ /* 0x000fe200000e06ff */
[----:B------:R-:W-:Y:S01]  /*8860*/  IADD3 RZ, P0, R5, R6, RZ ;  /* 0x0000000605ff7210 */ /* 0x000fe20007f1e0ff */
[----:B------:R-:W-:-:S04]  /*8870*/  IMAD.MOV.U32 R8, RZ, RZ, R7 ;  /* 0x000000ffff087224 */ /* 0x000fc800078e0007 */
[----:B------:R-:W-:-:S08]  /*8880*/  IMAD.WIDE.U32.X R8, R13, R11, R8, P0 ;  /* 0x0000000b0d087225 */ /* 0x000fd000000e0408 */
.L_x_263:
[----:B------:R-:W2:Y:S01]  /*8890*/  LDC.64 R30, c[0x0][0x640] ;  /* 0x00019000ff1e7b82 */ /* 0x000ea20000000a00 */
[-CC-:B-1----:R-:W-:Y:S01]  /*88a0*/  SHF.R.U64 R136, R8, R0.reuse, R9.reuse ;  /* 0x0000000008887219 */ /* 0x182fe20000001209 */
[----:B---3--:R-:W-:Y:S01]  /*88b0*/  IMAD.MOV R20, RZ, RZ, -R20 ;  /* 0x000000ffff147224 */ /* 0x008fe200078e0a14 */
[----:B------:R-:W-:Y:S01]  /*88c0*/  SHF.R.U32.HI R0, RZ, R0, R9 ;  /* 0x00000000ff007219 */ /* 0x000fe20000011609 */
[----:B------:R-:W-:Y:S01]  /*88d0*/  ULDC UR4, c[0x0][0x154] ;  /* 0x0000550000047ab9 */ /* 0x000fe20000000800 */
[----:B0-----:R-:W-:Y:S01]  /*88e0*/  IADD3 R3, P0, RZ, -R136, RZ ;  /* 0x80000088ff037210 */ /* 0x001fe20007f1e0ff */
[----:B------:R-:W-:Y:S02]  /*88f0*/  IMAD R26, R21, R20, R12 ;  /* 0x00000014151a7224 */ /* 0x000fe400078e020c */
[----:B----4-:R-:W0:Y:S01]  /*8900*/  LDC R6, c[0x0][0x618] ;  /* 0x00018600ff067b82 */ /* 0x010e220000000800 */
[----:B------:R-:W-:Y:S02]  /*8910*/  IMAD.MOV.U32 R7, RZ, RZ, 0x1 ;  /* 0x00000001ff077424 */ /* 0x000fe400078e00ff */
[----:B------:R-:W-:-:S04]  /*8920*/  IMAD.X R5, RZ, RZ, ~R0, P0 ;  /* 0x000000ffff057224 */ /* 0x000fc800000e0e00 */
[-C--:B------:R-:W-:Y:S01]  /*8930*/  IMAD R0, R5, R14.reuse, RZ ;  /* 0x0000000e05007224 */ /* 0x080fe200078e02ff */
[----:B------:R-:W1:Y:S01]  /*8940*/  LDC R8, c[0x0][0x608] ;  /* 0x00018200ff087b82 */ /* 0x000e620000000800 */
[----:B------:R-:W-:-:S04]  /*8950*/  IMAD.WIDE.U32 R4, R3, R14, R16 ;  /* 0x0000000e03047225 */ /* 0x000fc800078e0010 */
[----:B------:R-:W-:Y:S01]  /*8960*/  IMAD R3, R3, R15, R0 ;  /* 0x0000000f03037224 */ /* 0x000fe200078e0200 */
[----:B------:R-:W-:Y:S02]  /*8970*/  I2FP.F32.U32 R0, R24 ;  /* 0x0000001800007245 */ /* 0x000fe40000201000 */
[----:B------:R-:W3:Y:S01]  /*8980*/  LDC R28, c[0x0][0x658] ;  /* 0x00019600ff1c7b82 */ /* 0x000ee20000000800 */
[----:B------:R-:W-:Y:S01]  /*8990*/  IMAD.IADD R3, R5, 0x1, R3 ;  /* 0x0000000105037824 */ /* 0x000fe200078e0203 */
[----:B--2---:R-:W-:Y:S01]  /*89a0*/  ISETP.NE.U32.AND P0, PT, R30, RZ, PT ;  /* 0x000000ff1e00720c */ /* 0x004fe20003f05070 */
[----:B------:R-:W-:Y:S01]  /*89b0*/  FMUL R0, R0, UR4 ;  /* 0x0000000400007c20 */ /* 0x000fe20008400000 */
[----:B------:R-:W-:Y:S02]  /*89c0*/  IMAD.MOV.U32 R5, RZ, RZ, -0x1 ;  /* 0xffffffffff057424 */ /* 0x000fe400078e00ff */
[----:B------:R-:W-:Y:S01]  /*89d0*/  ISETP.NE.AND.EX P0, PT, R31, RZ, PT, P0 ;  /* 0x000000ff1f00720c */ /* 0x000fe20003f05300 */
[----:B------:R2:W4:Y:S01]  /*89e0*/  F2I.U32.TRUNC.NTZ R13, R0 ;  /* 0x00000000000d7305 */ /* 0x000522000020f000 */
[----:B------:R-:W2:Y:S01]  /*89f0*/  LDC R15, c[0x0][0x148] ;  /* 0x00005200ff0f7b82 */ /* 0x000ea20000000800 */
[----:B0-----:R-:W-:-:S02]  /*8a00*/  SHF.R.U64 R12, R4, R6, R3 ;  /* 0x00000006040c7219 */ /* 0x001fc40000001203 */
[----:B------:R-:W-:-:S05]  /*8a10*/  SHF.R.U32.HI R3, RZ, R6, R3 ;  /* 0x00000006ff037219 */ /* 0x000fca0000011603 */
[----:B------:R-:W0:Y:S01]  /*8a20*/  LDC R20, c[0x0][0x600] ;  /* 0x00018000ff147b82 */ /* 0x000e220000000800 */
[-CC-:B-1----:R-:W-:Y:S02]  /*8a30*/  SHF.R.U64 R10, R12, R8.reuse, R3.reuse ;  /* 0x000000080c0a7219 */ /* 0x182fe40000001203 */
[----:B------:R-:W-:-:S05]  /*8a40*/  SHF.R.U32.HI R3, RZ, R8, R3 ;  /* 0x00000008ff037219 */ /* 0x000fca0000011603 */
[----:B------:R-:W1:Y:S01]  /*8a50*/  LDC R21, c[0x0][0x648] ;  /* 0x00019200ff157b82 */ /* 0x000e620000000800 */
[-C--:B---3--:R-:W-:Y:S02]  /*8a60*/  SHF.L.U32 R4, R5, R28.reuse, RZ ;  /* 0x0000001c05047219 */ /* 0x088fe400000006ff */
[-CC-:B------:R-:W-:Y:S02]  /*8a70*/  SHF.R.U64 R14, R10, R28.reuse, R3.reuse ;  /* 0x0000001c0a0e7219 */ /* 0x180fe40000001203 */
[----:B------:R-:W-:Y:S02]  /*8a80*/  SHF.R.U32.HI R5, RZ, R28, R3 ;  /* 0x0000001cff057219 */ /* 0x000fe40000011603 */
[----:B------:R-:W-:Y:S01]  /*8a90*/  LOP3.LUT R137, RZ, R4, RZ, 0x33, !PT ;  /* 0x00000004ff897212 */ /* 0x000fe200078e33ff */
[----:B------:R-:W3:Y:S01]  /*8aa0*/  LDC R25, c[0x0][0x638] ;  /* 0x00018e00ff197b82 */ /* 0x000ee20000000800 */
[----:B------:R-:W-:Y:S01]  /*8ab0*/  SHF.L.U32 R28, R7, R28, RZ ;  /* 0x0000001c071c7219 */ /* 0x000fe200000006ff */
[----:B------:R-:W-:-:S06]  /*8ac0*/  IMAD.MOV.U32 R4, RZ, RZ, R14 ;  /* 0x000000ffff047224 */ /* 0x000fcc00078e000e */
[----:B------:R-:W0:Y:S01]  /*8ad0*/  LDC R27, c[0x0][0x610] ;  /* 0x00018400ff1b7b82 */ /* 0x000e220000000800 */
[----:B----4-:R-:W-:Y:S05]  /*8ae0*/  @!P0 BRA `(.L_x_264) ;  /* 0x0000000000288947 */ /* 0x010fea0003800000 */
        /* <DEDUP_REMOVED lines=10> */
.L_x_264:
[----:B------:R-:W-:Y:S01]  /*8b90*/  ISETP.NE.AND P0, PT, R2, 0x1, PT ;  /* 0x000000010200780c */ /* 0x000fe20003f05270 */
[----:B------:R-:W-:Y:S01]  /*8ba0*/  IMAD.MOV R13, RZ, RZ, -R13 ;  /* 0x000000ffff0d7224 */ /* 0x000fe200078e0a0d */
[----:B-12---:R-:W-:Y:S01]  /*8bb0*/  SHF.R.U64 R0, R4, R21, R5 ;  /* 0x0000001504007219 */ /* 0x006fe20000001205 */
[----:B0-----:R-:W-:Y:S01]  /*8bc0*/  VIADD R5, R20, 0xffffffff ;  /* 0xffffffff14057836 */ /* 0x001fe20000000000 */
[----:B------:R-:W-:-:S03]  /*8bd0*/  LOP3.LUT R137, R10, R137, RZ, 0xc0, !PT ;  /* 0x000000890a897212 */ /* 0x000fc600078ec0ff */
[----:B------:R-:W-:Y:S01]  /*8be0*/  IMAD.MOV R3, RZ, RZ, -R0 ;  /* 0x000000ffff037224 */ /* 0x000fe200078e0a00 */
[----:B------:R-:W-:Y:S01]  /*8bf0*/  LOP3.LUT R5, R12, R5, RZ, 0xc0, !PT ;  /* 0x000000050c057212 */ /* 0x000fe200078ec0ff */
[----:B------:R-:W-:Y:S02]  /*8c00*/  IMAD R137, R28, R0, R137 ;  /* 0x000000001c897224 */ /* 0x000fe400078e0289 */
[----:B---3--:R-:W-:Y:S02]  /*8c10*/  IMAD R0, R3, R25, R14 ;  /* 0x0000001903007224 */ /* 0x008fe400078e020e */
[----:B------:R-:W-:Y:S02]  /*8c20*/  @P0 IMAD R26, R15, R13, R24 ;  /* 0x0000000d0f1a0224 */ /* 0x000fe400078e0218 */
[----:B------:R-:W-:Y:S02]  /*8c30*/  IMAD R4, R0, R20, R5 ;  /* 0x0000001400047224 */ /* 0x000fe400078e0205 */
[----:B------:R-:W-:-:S02]  /*8c40*/  IMAD R137, R137, R27, R26 ;  /* 0x0000001b89897224 */ /* 0x000fc400078e021a */
[----:B------:R-:W-:-:S03]  /*8c50*/  IMAD.MOV.U32 R3, RZ, RZ, 0x1 ;  /* 0x00000001ff037424 */ /* 0x000fc600078e00ff */
[----:B------:R-:W-:Y:S02]  /*8c60*/  SEL R138, R4, R137, !P0 ;  /* 0x00000089048a7207 */ /* 0x000fe40004000000 */
[----:B------:R-:W-:Y:S02]  /*8c70*/  PRMT R0, R3, 0x7610, R0 ;  /* 0x0000761003007816 */ /* 0x000fe40000000000 */
[----:B------:R-:W-:-:S07]  /*8c80*/  SEL R137, R137, R4, !P0 ;  /* 0x0000000489897207 */ /* 0x000fce0004000000 */
.L_x_262:
[----:B------:R-:W-:-:S13]  /*8c90*/  LOP3.LUT P0, RZ, R0, 0xff, RZ, 0xc0, !PT ;  /* 0x000000ff00ff7812 */ /* 0x000fda000780c0ff */
[----:B------:R-:W-:Y:S05]  /*8ca0*/  @P0 BRA `(.L_x_265) ;  /* 0xffffff8400880947 */ /* 0x000fea000383ffff */
[----:B------:R-:W-:Y:S05]  /*8cb0*/  EXIT ;  /* 0x000000000000794d */ /* 0x000fea0003800000 */
.L_x_8:
[----:B0-----:R-:W-:Y:S01]  /*8cc0*/  ULDC.64 UR4, c[0x0][0x650] ;  /* 0x0001940000047ab9 */ /* 0x001fe20000000a00 */
        /* <DEDUP_REMOVED lines=25> */
.L_x_267:
[----:B------:R-:W0:Y:S01]  /*8e60*/  LDC.64 R28, c[0x0][0x640] ;  /* 0x00019000ff1c7b82 */ /* 0x000e220000000a00 */
[-CC-:B------:R-:W-:Y:S01]  /*8e70*/  SHF.R.U64 R22, R12, R6.reuse, R13.reuse ;  /* 0x000000060c167219 */ /* 0x180fe2000000120d */
[----:B------:R-:W-:Y:S01]  /*8e80*/  IMAD.MOV.U32 R30, RZ, RZ, 0x1 ;  /* 0x00000001ff1e7424 */ /* 0x000fe200078e00ff */
[----:B------:R-:W-:Y:S02]  /*8e90*/  SHF.R.U32.HI R6, RZ, R6, R13 ;  /* 0x00000006ff067219 */ /* 0x000fe4000001160d */
        /* <DEDUP_REMOVED lines=8> */
[----:B------:R-:W-:Y:S01]  /*8f20*/  IMAD.IADD R9, R9, 0x1, R11 ;  /* 0x0000000109097824 */ /* 0x000fe200078e020b */
[----:B0-----:R-:W-:-:S04]  /*8f30*/  ISETP.NE.U32.AND P0, PT, R28, RZ, PT ;  /* 0x000000ff1c00720c */ /* 0x001fc80003f05070 */
[----:B------:R-:W-:Y:S02]  /*8f40*/  ISETP.NE.AND.EX P0, PT, R29, RZ, PT, P0 ;  /* 0x000000ff1d00720c */ /* 0x000fe40003f05300 */
[----:B------:R-:W0:Y:S01]  /*8f50*/  LDC R20, c[0x0][0x600] ;  /* 0x00018000ff147b82 */ /* 0x000e220000000800 */
[-CC-:B-1----:R-:W-:Y:S01]  /*8f60*/  SHF.R.U64 R14, R8, R10.reuse, R9.reuse ;  /* 0x0000000a080e7219 */ /* 0x182fe20000001209 */
[----:B------:R-:W-:Y:S01]  /*8f70*/  IMAD.MOV.U32 R8, RZ, RZ, -0x1 ;  /* 0xffffffffff087424 */ /* 0x000fe200078e00ff */
[----:B------:R-:W-:-:S05]  /*8f80*/  SHF.R.U32.HI R9, RZ, R10, R9 ;  /* 0x0000000aff097219 */ /* 0x000fca0000011609 */
[----:B------:R-:W1:Y:S01]  /*8f90*/  LDC R26, c[0x0][0x648] ;  /* 0x00019200ff1a7b82 */ /* 0x000e620000000800 */
[-CC-:B--2---:R-:W-:Y:S02]  /*8fa0*/  SHF.R.U64 R21, R14, R12.reuse, R9.reuse ;  /* 0x0000000c0e157219 */ /* 0x184fe40000001209 */
[----:B------:R-:W-:-:S05]  /*8fb0*/  SHF.R.U32.HI R6, RZ, R12, R9 ;  /* 0x0000000cff067219 */ /* 0x000fca0000011609 */
[----:B------:R-:W2:Y:S01]  /*8fc0*/  LDC R27, c[0x0][0x638] ;  /* 0x00018e00ff1b7b82 */ /* 0x000ea20000000800 */
[-C--:B---3--:R-:W-:Y:S02]  /*8fd0*/  SHF.L.U32 R8, R8, R25.reuse, RZ ;  /* 0x0000001908087219 */ /* 0x088fe400000006ff */
[-CC-:B------:R-:W-:Y:S02]  /*8fe0*/  SHF.R.U64 R23, R21, R25.reuse, R6.reuse ;  /* 0x0000001915177219 */ /* 0x180fe40000001206 */
[----:B------:R-:W-:Y:S02]  /*8ff0*/  LOP3.LUT R32, RZ, R8, RZ, 0x33, !PT ;  /* 0x00000008ff207212 */ /* 0x000fe400078e33ff */
[----:B------:R-:W-:Y:S01]  /*9000*/  SHF.R.U32.HI R9, RZ, R25, R6 ;  /* 0x00000019ff097219 */ /* 0x000fe20000011606 */
[----:B------:R-:W3:Y:S01]  /*9010*/  LDC R31, c[0x0][0x610] ;  /* 0x00018400ff1f7b82 */ /* 0x000ee20000000800 */
[----:B------:R-:W-:Y:S01]  /*9020*/  IMAD.MOV.U32 R8, RZ, RZ, R23 ;  /* 0x000000ffff087224 */ /* 0x000fe200078e0017 */
[----:B------:R-:W-:Y:S06]  /*9030*/  @!P0 BRA `(.L_x_268) ;  /* 0x0000000000288947 */ /* 0x000fec0003800000 */
        /* <DEDUP_REMOVED lines=10> */
.L_x_268:
[----:B------:R-:W-:Y:S02]  /*90e0*/  ISETP.NE.AND P0, PT, R2, 0x1, PT ;  /* 0x000000010200780c */ /* 0x000fe40003f05270 */
[----:B-1----:R-:W-:Y:S01]  /*90f0*/  SHF.R.U64 R6, R8, R26, R9 ;  /* 0x0000001a08067219 */ /* 0x002fe20000001209 */
[----:B0-----:R-:W-:Y:S01]  /*9100*/  VIADD R9, R20, 0xffffffff ;  /* 0xffffffff14097836 */ /* 0x001fe20000000000 */
[----:B------:R-:W-:Y:S02]  /*9110*/  SHF.L.U32 R30, R30, R25, RZ ;  /* 0x000000191e1e7219 */ /* 0x000fe400000006ff */
[----:B------:R-:W-:Y:S01]  /*9120*/  LOP3.LUT R5, R21, R32, RZ, 0xc0, !PT ;  /* 0x0000002015057212 */ /* 0x000fe200078ec0ff */
[----:B------:R-:W-:-:S04]  /*9130*/  IMAD.MOV R8, RZ, RZ, -R6 ;  /* 0x000000ffff087224 */ /* 0x000fc800078e0a06 */
[----:B------:R-:W-:Y:S01]  /*9140*/  IMAD R6, R30, R6, R5 ;  /* 0x000000061e067224 */ /* 0x000fe200078e0205 */
[----:B------:R-:W-:Y:S01]  /*9150*/  LOP3.LUT R5, R14, R9, RZ, 0xc0, !PT ;  /* 0x000000090e057212 */ /* 0x000fe200078ec0ff */
[----:B------:R-:W-:Y:S02]  /*9160*/  @P0 IMAD R3, R7, R24, R4 ;  /* 0x0000001807030224 */ /* 0x000fe400078e0204 */
[----:B--2---:R-:W-:Y:S02]  /*9170*/  IMAD R4, R8, R27, R23 ;  /* 0x0000001b08047224 */ /* 0x004fe400078e0217 */
[----:B---3--:R-:W-:Y:S02]  /*9180*/  IMAD R3, R6, R31, R3 ;  /* 0x0000001f06037224 */ /* 0x008fe400078e0203 */
[----:B------:R-:W-:Y:S02]  /*9190*/  IMAD R4, R4, R20, R5 ;  /* 0x0000001404047224 */ /* 0x000fe400078e0205 */
[----:B------:R-:W-:-:S02]  /*91a0*/  IMAD.MOV.U32 R8, RZ, RZ, 0x1 ;  /* 0x00000001ff087424 */ /* 0x000fc400078e00ff */
[----:B------:R-:W-:Y:S01]  /*91b0*/  IMAD.MOV.U32 R6, RZ, RZ, R22 ;  /* 0x000000ffff067224 */ /* 0x000fe200078e0016 */
[----:B------:R-:W-:Y:S02]  /*91c0*/  SEL R20, R4, R3, !P0 ;  /* 0x0000000304147207 */ /* 0x000fe40004000000 */
[----:B------:R-:W-:-:S07]  /*91d0*/  SEL R21, R3, R4, !P0 ;  /* 0x0000000403157207 */ /* 0x000fce0004000000 */
.L_x_266:
[----:B------:R-:W-:-:S08]  /*91e0*/  NOP ;  /* 0x0000000000007918 */ /* 0x000fd00000000000 */
[----:B------:R-:W0:-:S00]  /*91f0*/  USETMAXREG.DEALLOC.CTAPOOL 0x28 ;  /* 0x00000028000079c8 */ /* 0x000e0000080e0500 */
[----:B0-----:R-:W-:-:S13]  /*9200*/  ISETP.NE.AND P0, PT, R0, RZ, PT ;  /* 0x000000ff0000720c */ /* 0x001fda0003f05270 */
[----:B------:R-:W-:Y:S05]  /*9210*/  @P0 EXIT ;  /* 0x000000000000094d */ /* 0x000fea0003800000 */
[----:B------:R-:W-:Y:S01]  /*9220*/  LOP3.LUT P0, RZ, R8, 0xff, RZ, 0xc0, !PT ;  /* 0x000000ff08ff7812 */ /* 0x000fe2000780c0ff */
[----:B------:R-:W-:Y:S02]  /*9230*/  IMAD.MOV.U32 R0, RZ, RZ, 0x1 ;  /* 0x00000001ff007424 */ /* 0x000fe400078e00ff */
[----:B------:R-:W-:-:S10]  /*9240*/  IMAD.MOV.U32 R3, RZ, RZ, RZ ;  /* 0x000000ffff037224 */ /* 0x000fd400078e00ff */
[----:B------:R-:W-:Y:S05]  /*9250*/  @!P0 BRA `(.L_x_269) ;  /* 0x0000000c00448947 */ /* 0x000fea0003800000 */
[----:B------:R-:W0:Y:S01]  /*9260*/  LDC R0, c[0x0][0x28c] ;  /* 0x0000a300ff007b82 */ /* 0x000e220000000800 */
[----:B------:R-:W1:Y:S01]  /*9270*/  S2R R9, SR_CgaCtaId ;  /* 0x0000000000097919 */ /* 0x000e620000008800 */
[----:B------:R-:W-:Y:S01]  /*9280*/  ULDC UR5, c[0x0][0x658] ;  /* 0x0001960000057ab9 */ /* 0x000fe20000000800 */
[----:B------:R-:W-:Y:S01]  /*9290*/  UMOV UR7, 0xffffffff ;  /* 0xffffffff00077882 */ /* 0x000fe20000000000 */
[----:B------:R-:W-:Y:S01]  /*92a0*/  ULDC UR6, c[0x0][0xc] ;  /* 0x0000030000067ab9 */ /* 0x000fe20000000800 */
[----:B------:R-:W-:Y:S01]  /*92b0*/  USHF.L.U32 UR8, UR7, UR5, URZ ;  /* 0x0000000507087299 */ /* 0x000fe2000800063f */
[----:B------:R-:W-:Y:S01]  /*92c0*/  IMAD.MOV.U32 R12, RZ, RZ, 0x1c00 ;  /* 0x00001c00ff0c7424 */ /* 0x000fe200078e00ff */
[----:B------:R-:W-:Y:S01]  /*92d0*/  UMOV UR9, 0x1 ;  /* 0x0000000100097882 */ /* 0x000fe20000000000 */
[----:B------:R-:W-:Y:S01]  /*92e0*/  ULDC UR7, c[0x0][0x10] ;  /* 0x0000040000077ab9 */ /* 0x000fe20000000800 */
[----:B------:R-:W-:Y:S01]  /*92f0*/  USHF.L.U32 UR18, UR9, UR5, URZ ;  /* 0x0000000509127299 */ /* 0x000fe2000800063f */
[----:B------:R-:W-:Y:S01]  /*9300*/  BSSY B0, `(.L_x_269) ;  /* 0x00000c6000007945 */ /* 0x000fe20003800000 */
[----:B------:R-:W-:Y:S01]  /*9310*/  UIMAD.WIDE.U32 UR6, UR6, UR7, URZ ;  /* 0x00000007060672a5 */ /* 0x000fe2000f8e003f */
[----:B------:R-:W-:Y:S01]  /*9320*/  IMAD.MOV.U32 R11, RZ, RZ, 0x1 ;  /* 0x00000001ff0b7424 */ /* 0x000fe200078e00ff */
[----:B------:R-:W-:Y:S01]  /*9330*/  ULDC UR5, c[0x0][0x14] ;  /* 0x0000050000057ab9 */ /* 0x000fe20000000800 */
[----:B------:R-:W-:Y:S01]  /*9340*/  LOP3.LUT R8, R19, 0x2, RZ, 0xfc, !PT ;  /* 0x0000000213087812 */ /* 0x000fe200078efcff */
[----:B------:R-:W-:-:S02]  /*9350*/  UIMAD.WIDE.U32 UR22, UR6, UR5, URZ ;  /* 0x00000005061672a5 */ /* 0x000fc4000f8e003f */
[----:B------:R-:W-:Y:S01]  /*9360*/  UIMAD UR13, UR7, UR5, URZ ;  /* 0x00000005070d72a4 */ /* 0x000fe2000f8e023f */
[----:B------:R-:W-:Y:S01]  /*9370*/  ULDC UR4, c[0x0][0x600] ;  /* 0x0001800000047ab9 */ /* 0x000fe20000000800 */
[----:B------:R-:W-:Y:S02]  /*9380*/  ULOP3.LUT UR17, URZ, UR8, URZ, 0x33, !UPT ;  /* 0x000000083f117292 */ /* 0x000fe4000f8e333f */
[----:B------:R-:W-:Y:S01]  /*9390*/  UIADD3 UR4, UR4, -0x1, URZ ;  /* 0xffffffff04047890 */ /* 0x000fe2000fffe03f */
[----:B0-----:R-:W-:Y:S01]  /*93a0*/  VIADD R0, R0, 0x3f ;  /* 0x0000003f00007836 */ /* 0x001fe20000000000 */
[----:B------:R-:W-:Y:S01]  /*93b0*/  UIADD3 UR13, UR23, UR13, URZ ;  /* 0x0000000d170d7290 */ /* 0x000fe2000fffe03f */
[----:B------:R-:W-:-:S03]  /*93c0*/  ULDC.64 UR24, c[0x0][0x198] ;  /* 0x0000660000187ab9 */ /* 0x000fc60000000a00 */
[----:B------:R-:W-:-:S04]  /*93d0*/  SHF.R.S32.HI R3, RZ, 0x1f, R0 ;  /* 0x0000001fff037819 */ /* 0x000fc80000011400 */
[----:B------:R-:W-:Y:S01]  /*93e0*/  LEA.HI R3, R3, R0, RZ, 0x6 ;  /* 0x0000000003037211 */ /* 0x000fe200078f30ff */
[----:B------:R-:W-:Y:S01]  /*93f0*/  IMAD.MOV.U32 R0, RZ, RZ, 0x1 ;  /* 0x00000001ff007424 */ /* 0x000fe200078e00ff */
[----:B-1----:R-:W-:Y:S02]  /*9400*/  LOP3.LUT R9, R9, 0x1, RZ, 0xc0, !PT ;  /* 0x0000000109097812 */ /* 0x002fe400078ec0ff */
[----:B------:R-:W-:Y:S01]  /*9410*/  SHF.R.S32.HI R10, RZ, 0x6, R3 ;  /* 0x00000006ff0a7819 */ /* 0x000fe20000011403 */
[----:B------:R-:W-:Y:S02]  /*9420*/  IMAD.MOV.U32 R3, RZ, RZ, RZ ;  /* 0x000000ffff037224 */ /* 0x000fe400078e00ff */
[----:B------:R-:W-:Y:S02]  /*9430*/  IMAD R12, R9, R12, 0x14180 ;  /* 0x00014180090c7424 */ /* 0x000fe400078e020c */
[----:B------:R-:W-:-:S07]  /*9440*/  VIADD R13, R10, 0x1 ;  /* 0x000000010a0d7836 */ /* 0x000fce0000000000 */
.L_x_280:
[----:B------:R-:W-:-:S03]  /*9450*/  UMOV UR5, 0xffffffff ;  /* 0xffffffff00057882 */ /* 0x000fc60000000000 */
[----:B------:R-:W-:Y:S05]  /*9460*/  BRA.DIV UR5, `(.L_x_270) ;  /* 0x0000001205807947 */ /* 0x000fea000b800000 */
[----:B------:R-:W-:-:S13]  /*9470*/  ELECT P6, URZ, PT ;  /* 0x00000000003f782f */ /* 0x000fda00038c0000 */
.L_x_297:
[----:B------:R-:W0:Y:S01]  /*9480*/  LDC R4, c[0x0][0x28c] ;  /* 0x0000a300ff047b82 */ /* 0x000e220000000800 */
[----:B------:R-:W-:Y:S01]  /*9490*/  BSSY B1, `(.L_x_271) ;  /* 0x0000039000017945 */ /* 0x000fe20003800000 */
[----:B0-----:R-:W-:-:S13]  /*94a0*/  ISETP.LT.OR P6, PT, R4, 0x1, !P6 ;  /* 0x000000010400780c */ /* 0x001fda00077c1670 */
[----:B------:R-:W-:Y:S05]  /*94b0*/  @P6 BRA `(.L_x_272) ;  /* 0x0000000000d86947 */ /* 0x000fea0003800000 */
[----:B------:R-:W-:Y:S02]  /*94c0*/  IMAD R20, R20, 0x2, R9 ;  /* 0x0000000214147824 */ /* 0x000fe400078e0209 */
[----:B------:R-:W-:Y:S02]  /*94d0*/  IMAD.SHL.U32 R21, R21, 0x80, RZ ;  /* 0x0000008015157824 */ /* 0x000fe400078e00ff */
[----:B------:R-:W-:Y:S02]  /*94e0*/  IMAD.MOV.U32 R24, RZ, RZ, RZ ;  /* 0x000000ffff187224 */ /* 0x000fe400078e00ff */
[----:B------:R-:W-:Y:S02]  /*94f0*/  IMAD.MOV.U32 R4, RZ, RZ, R13 ;  /* 0x000000ffff047224 */ /* 0x000fe400078e000d */
[----:B------:R-:W-:Y:S02]  /*9500*/  IMAD.MOV.U32 R5, RZ, RZ, R0 ;  /* 0x000000ffff057224 */ /* 0x000fe400078e0000 */
[----:B------:R-:W-:-:S02]  /*9510*/  IMAD.MOV.U32 R7, RZ, RZ, R3 ;  /* 0x000000ffff077224 */ /* 0x000fc400078e0003 */
[----:B------:R-:W-:-:S07]  /*9520*/  IMAD R20, R20, 0x70, RZ ;  /* 0x0000007014147824 */ /* 0x000fce00078e02ff */
.L_x_275:
[----:B------:R-:W0:Y:S01]  /*9530*/  S2R R15, SR_CgaCtaId ;  /* 0x00000000000f7919 */ /* 0x000e220000008800 */
[----:B------:R-:W-:Y:S02]  /*9540*/  MOV R14, 0x400 ;  /* 0x00000400000e7802 */ /* 0x000fe40000000f00 */
[----:B------:R-:W-:Y:S02]  /*9550*/  LOP3.LUT P1, RZ, R18, 0x7f, RZ, 0xc0, !PT ;  /* 0x0000007f12ff7812 */ /* 0x000fe4000782c0ff */
[----:B0-----:R-:W-:Y:S02]  /*9560*/  LEA R22, R15, R14, 0x18 ;  /* 0x0000000e0f167211 */ /* 0x001fe400078ec0ff */
[----:B------:R-:W-:-:S09]  /*9570*/  SHF.L.U32 R14, R5, 0x1f, RZ ;  /* 0x0000001f050e7819 */ /* 0x000fd200000006ff */
[----:B------:R-:W0:Y:S01]  /*9580*/  @!P1 LDC R15, c[0x0][0x500] ;  /* 0x00014000ff0f9b82 */ /* 0x000e220000000800 */
[----:B------:R-:W-:-:S04]  /*9590*/  IMAD R23, R7, 0x8, R22 ;  /* 0x0000000807177824 */ /* 0x000fc800078e0216 */
[----:B------:R-:W1:Y:S02]  /*95a0*/  SYNCS.PHASECHK.TRANS64.TRYWAIT P0, [R23+URZ+0x50], R14 ;  /* 0x0000500e170075a7 */ /* 0x000e64000800017f */
[----:B-1----:R-:W-:Y:S05]  /*95b0*/  @!P0 BRA `(.L_x_273) ;  /* 0x00000010004c8947 */ /* 0x002fea0003800000 */
.L_x_298:
[----:B-1----:R-:W-:Y:S01]  /*95c0*/  PRMT R14, R8, 0x9910, RZ ;  /* 0x00009910080e7816 */ /* 0x002fe200000000ff */
[----:B0-----:R0:W-:Y:S03]  /*95d0*/  @!P1 SYNCS.ARRIVE.TRANS64 RZ, [R23+URZ], R15 ;  /* 0x0000000f17ff99a7 */ /* 0x0011e6000800003f */
[----:B------:R-:W-:-:S13]  /*95e0*/  ISETP.NE.AND P0, PT, R14, 0x2, PT ;  /* 0x000000020e00780c */ /* 0x000fda0003f05270 */
[----:B0-----:R-:W-:Y:S05]  /*95f0*/  @P0 BRA `(.L_x_274) ;  /* 0x0000000000040947 */ /* 0x001fea0003800000 */
[----:B------:R-:W-:Y:S01]  /*9600*/  BPT.TRAP 0x1 ;  /* 0x000000040000795c */ /* 0x000fe20000300000 */
.L_x_274:
[----:B------:R-:W-:Y:S01]  /*9610*/  IMAD R14, R7, 0x2000, R22 ;  /* 0x00002000070e7824 */ /* 0x000fe200078e0216 */
[----:B------:R-:W-:Y:S01]  /*9620*/  R2UR UR19, R22 ;  /* 0x00000000161372ca */ /* 0x000fe200000e0000 */
[----:B------:R-:W-:Y:S01]  /*9630*/  VIADD R4, R4, 0xffffffff ;  /* 0xffffffff04047836 */ /* 0x000fe20000000000 */
[----:B------:R-:W-:Y:S01]  /*9640*/  R2UR UR9, R23 ;  /* 0x00000000170972ca */ /* 0x000fe200000e0000 */
[----:B------:R-:W-:Y:S01]  /*9650*/  UIADD3 UR6, UP0, UR24, 0xf0, URZ ;  /* 0x000000f018067890 */ /* 0x000fe2000ff1e03f */
[----:B------:R-:W-:Y:S01]  /*9660*/  R2UR UR5, R14 ;  /* 0x000000000e0572ca */ /* 0x000fe200000e0000 */
[----:B------:R-:W-:Y:S01]  /*9670*/  IMAD R14, R7, 0x3800, R12 ;  /* 0x00003800070e7824 */ /* 0x000fe200078e020c */
[----:B------:R-:W-:Y:S01]  /*9680*/  R2UR UR11, R21 ;  /* 0x00000000150b72ca */ /* 0x000fe200000e0000 */
[----:B------:R-:W-:Y:S01]  /*9690*/  UIADD3 UR26, UP1, UR24, 0x1f0, URZ ;  /* 0x000001f0181a7890 */ /* 0x000fe2000ff3e03f */
[----:B------:R-:W-:Y:S01]  /*96a0*/  R2UR UR10, R24 ;  /* 0x00000000180a72ca */ /* 0x000fe200000e0000 */
[----:B------:R-:W-:Y:S01]  /*96b0*/  UIADD3.X UR7, URZ, UR25, URZ, UP0, !UPT ;  /* 0x000000193f077290 */ /* 0x000fe200087fe43f */
[----:B------:R-:W-:Y:S01]  /*96c0*/  R2UR UR8, R14 ;  /* 0x000000000e0872ca */ /* 0x000fe200000e0000 */
[----:B------:R-:W-:Y:S01]  /*96d0*/  VIADD R7, R7, 0x1 ;  /* 0x0000000107077836 */ /* 0x000fe20000000000 */
[----:B------:R-:W-:Y:S01]  /*96e0*/  R2UR UR12, R6 ;  /* 0x00000000060c72ca */ /* 0x000fe200000e0000 */
[----:B------:R-:W-:Y:S01]  /*96f0*/  UIADD3.X UR27, URZ, UR25, URZ, UP1, !UPT ;  /* 0x000000193f1b7290 */ /* 0x000fe20008ffe43f */
[----:B------:R-:W-:Y:S01]  /*9700*/  R2UR UR20, R20 ;  /* 0x00000000141472ca */ /* 0x000fe200000e0000 */
[----:B------:R-:W-:Y:S01]  /*9710*/  UMOV UR14, 0x0 ;  /* 0x00000000000e7882 */ /* 0x000fe20000000000 */
[----:B------:R-:W-:Y:S01]  /*9720*/  ISETP.GT.AND P1, PT, R4, 0x1, PT ;  /* 0x000000010400780c */ /* 0x000fe20003f24270 */
[----:B------:R-:W-:Y:S01]  /*9730*/  UIADD3 UR16, UR5, 0x180, URZ ;  /* 0x0000018005107890 */ /* 0x000fe2000fffe03f */
[C---:B------:R-:W-:Y:S01]  /*9740*/  ISETP.NE.AND P0, PT, R7.reuse, 0xa, PT ;  /* 0x0000000a0700780c */ /* 0x040fe20003f05270 */
[----:B------:R-:W-:Y:S01]  /*9750*/  UMOV UR15, 0x10000000 ;  /* 0x10000000000f7882 */ /* 0x000fe20000000000 */
[----:B------:R-:W-:Y:S01]  /*9760*/  UMOV UR21, 0x30000 ;  /* 0x0003000000157882 */ /* 0x000fe20000000000 */
[----:B------:R-:W-:Y:S01]  /*9770*/  VIADD R24, R24, 0x40 ;  /* 0x0000004018187836 */ /* 0x000fe20000000000 */
[----:B------:R-:W-:Y:S01]  /*9780*/  SEL R14, RZ, 0x1, P0 ;  /* 0x00000001ff0e7807 */ /* 0x000fe20000000000 */
[----:B------:R-:W-:Y:S01]  /*9790*/  UIADD3 UR5, UR19, UR8, URZ ;  /* 0x0000000813057290 */ /* 0x000fe2000fffe03f */
[----:B------:R-:W-:-:S02]  /*97a0*/  SEL R7, R7, RZ, P0 ;  /* 0x000000ff07077207 */ /* 0x000fc40000000000 */
[----:B------:R-:W-:Y:S01]  /*97b0*/  UMOV UR8, UR16 ;  /* 0x0000001000087c82 */ /* 0x000fe20008000000 */
[----:B------:R-:W-:Y:S01]  /*97c0*/  LOP3.LUT R5, R5, R14, RZ, 0x3c, !PT ;  /* 0x0000000e05057212 */ /* 0x000fe200078e3cff */
[----:B------:R0:W-:Y:S02]  /*97d0*/  UTMALDG.3D [UR8], [UR6], desc[UR14] ;  /* 0x00000e08060075b4 */ /* 0x0001e40008011000 */
[----:B0-----:R-:W-:Y:S01]  /*97e0*/  UMOV UR11, UR20 ;  /* 0x00000014000b7c82 */ /* 0x001fe20008000000 */
[----:B------:R-:W-:Y:S02]  /*97f0*/  UMOV UR8, UR5 ;  /* 0x0000000500087c82 */ /* 0x000fe40008000000 */
[----:B------:R0:W-:Y:S02]  /*9800*/  UTMALDG.3D.MULTICAST [UR8], [UR26], UR21, desc[UR14] ;  /* 0x00000e081a0073b4 */ /* 0x0001e40008011815 */
[----:B0-----:R-:W-:Y:S05]  /*9810*/  @P1 BRA `(.L_x_275) ;  /* 0xfffffffc00441947 */ /* 0x001fea000383ffff */
.L_x_272:
[----:B------:R-:W-:Y:S05]  /*9820*/  BSYNC B1 ;  /* 0x0000000000017941 */ /* 0x000fea0003800000 */
.L_x_271:
[----:B------:R-:W-:Y:S01]  /*9830*/  LOP3.LUT P1, RZ, R11, 0xff, RZ, 0xc0, !PT ;  /* 0x000000ff0bff7812 */ /* 0x000fe2000782c0ff */
[C---:B------:R-:W-:Y:S01]  /*9840*/  IMAD.IADD R6, R10.reuse, 0x1, R3 ;  /* 0x000000010a067824 */ /* 0x040fe200078e0203 */
[----:B------:R-:W-:Y:S01]  /*9850*/  ULDC.64 UR6, c[0x0][0x650] ;  /* 0x0001940000067ab9 */ /* 0x000fe20000000a00 */
[----:B------:R-:W-:Y:S01]  /*9860*/  ISETP.GE.U32.AND P2, PT, R10, 0xa, PT ;  /* 0x0000000a0a00780c */ /* 0x000fe20003f46070 */
[----:B------:R-:W-:Y:S01]  /*9870*/  BSSY B1, `(.L_x_276) ;  /* 0x000006c000017945 */ /* 0x000fe20003800000 */
[----:B------:R-:W-:Y:S01]  /*9880*/  IMAD.MOV.U32 R21, RZ, RZ, -0x1 ;  /* 0xffffffffff157424 */ /* 0x000fe200078e00ff */
[----:B------:R-:W-:Y:S01]  /*9890*/  ISETP.GT.U32.AND P0, PT, R6, 0x9, PT ;  /* 0x000000090600780c */ /* 0x000fe20003f04070 */
[----:B------:R-:W-:Y:S01]  /*98a0*/  IMAD.MOV.U32 R20, RZ, RZ, -0x1 ;  /* 0xffffffffff147424 */ /* 0x000fe200078e00ff */
[----:B------:R-:W-:Y:S02]  /*98b0*/  PRMT R11, RZ, 0x7610, R11 ;  /* 0x00007610ff0b7816 */ /* 0x000fe4000000000b */
[----:B------:R-:W-:-:S03]  /*98c0*/  ISETP.LT.U32.AND P0, PT, R10, 0xa, P0 ;  /* 0x0000000a0a00780c */ /* 0x000fc60000701070 */
[----:B------:R-:W0:Y:S01]  /*98d0*/  @P1 S2R R5, SR_CgaCtaId ;  /* 0x0000000000051919 */ /* 0x000e220000008800 */
[----:B------:R-:W-:-:S04]  /*98e0*/  @P1 MOV R4, 0x400 ;  /* 0x0000040000041802 */ /* 0x000fc80000000f00 */
[----:B0-----:R-:W-:Y:S01]  /*98f0*/  @P1 LEA R3, R5, R4, 0x18 ;  /* 0x0000000405031211 */ /* 0x001fe200078ec0ff */
[----:B------:R-:W-:-:S03]  /*9900*/  IMAD.WIDE.U32 R4, R6, -0x33333333, RZ ;  /* 0xcccccccd06047825 */ /* 0x000fc600078e00ff */
[----:B------:R0:W-:Y:S01]  /*9910*/  @P1 SYNCS.ARRIVE.TRANS64.A1T0 RZ, [R3+URZ+0xb8], RZ ;  /* 0x0000b8ff03ff19a7 */ /* 0x0001e2000810003f */
[----:B------:R-:W-:Y:S02]  /*9920*/  IADD3 R16, P1, R16, UR22, RZ ;  /* 0x0000001610107c10 */ /* 0x000fe4000ff3e0ff */
[----:B------:R-:W-:Y:S02]  /*9930*/  SHF.R.U32.HI R5, RZ, 0x3, R5 ;  /* 0x00000003ff057819 */ /* 0x000fe40000011605 */
[----:B------:R-:W-:Y:S02]  /*9940*/  IADD3.X R17, R17, UR13, RZ, P1, !PT ;  /* 0x0000000d11117c10 */ /* 0x000fe40008ffe4ff */
[----:B------:R-:W-:Y:S02]  /*9950*/  PRMT R4, RZ, 0x7610, R4 ;  /* 0x00007610ff047816 */ /* 0x000fe40000000004 */
[----:B0-----:R-:W-:Y:S02]  /*9960*/  SEL R3, RZ, 0x1, !P0 ;  /* 0x00000001ff037807 */ /* 0x001fe40004000000 */
[----:B------:R-:W-:-:S02]  /*9970*/  ISETP.GE.U32.AND P0, PT, R16, UR6, PT ;  /* 0x0000000610007c0c */ /* 0x000fc4000bf06070 */
[----:B------:R-:W-:Y:S01]  /*9980*/  LOP3.LUT R0, R0, R3, RZ, 0x3c, !PT ;  /* 0x0000000300007212 */ /* 0x000fe200078e3cff */
[----:B------:R-:W-:Y:S01]  /*9990*/  IMAD R3, R5, -0xa, R6 ;  /* 0xfffffff605037824 */ /* 0x000fe200078e0206 */
[----:B------:R-:W-:Y:S01]  /*99a0*/  ISETP.GE.U32.AND.EX P0, PT, R17, UR7, PT, P0 ;  /* 0x0000000711007c0c */ /* 0x000fe2000bf06100 */
[----:B------:R-:W-:Y:S01]  /*99b0*/  IMAD.MOV.U32 R6, RZ, RZ, -0x1 ;  /* 0xffffffffff067424 */ /* 0x000fe200078e00ff */
[----:B------:R-:W-:-:S11]  /*99c0*/  @P2 LOP3.LUT R0, R0, 0x1, R5, 0x78, !PT ;  /* 0x0000000100002812 */ /* 0x000fd600078e7805 */
[----:B------:R-:W-:Y:S05]  /*99d0*/  @P0 BRA `(.L_x_277) ;  /* 0x0000000400540947 */ /* 0x000fea0003800000 */
[----:B------:R-:W0:Y:S01]  /*99e0*/  S2R R15, SR_CTAID.X ;  /* 0x00000000000f7919 */ /* 0x000e220000002500 */
[----:B------:R-:W-:Y:S01]  /*99f0*/  ULDC.64 UR6, c[0x0][0x628] ;  /* 0x00018a0000067ab9 */ /* 0x000fe20000000a00 */
[----:B------:R-:W-:Y:S01]  /*9a00*/  ULDC UR8, c[0x0][0x630] ;  /* 0x00018c0000087ab9 */ /* 0x000fe20000000800 */
[----:B------:R-:W-:Y:S01]  /*9a10*/  ISETP.NE.U32.AND P0, PT, RZ, UR6, PT ;  /* 0x00000006ff007c0c */ /* 0x000fe2000bf05070 */
[----:B------:R-:W1:Y:S01]  /*9a20*/  S2R R20, SR_CTAID.Y ;  /* 0x0000000000147919 */ /* 0x000e620000002600 */
[----:B------:R-:W-:Y:S01]  /*9a30*/  ULDC UR9, c[0x0][0x150] ;  /* 0x0000540000097ab9 */ /* 0x000fe20000000800 */
[----:B------:R-:W-:Y:S01]  /*9a40*/  IMAD.MOV.U32 R4, RZ, RZ, R16 ;  /* 0x000000ffff047224 */ /* 0x000fe200078e0010 */
[----:B------:R-:W-:Y:S01]  /*9a50*/  ISETP.NE.AND.EX P0, PT, RZ, UR7, PT, P0 ;  /* 0x00000007ff007c0c */ /* 0x000fe2000bf05300 */
[----:B------:R-:W-:Y:S01]  /*9a60*/  IMAD.MOV.U32 R5, RZ, RZ, R17 ;  /* 0x000000ffff057224 */ /* 0x000fe200078e0011 */
[----:B0-----:R-:W-:-:S11]  /*9a70*/  I2FP.F32.U32 R22, R15 ;  /* 0x0000000f00167245 */ /* 0x001fd60000201000 */
[----:B------:R-:W-:Y:S05]  /*9a80*/  @!P0 BRA `(.L_x_278) ;  /* 0x0000000000288947 */ /* 0x000fea0003800000 */
[----:B------:R-:W-:Y:S02]  /*9a90*/  ULDC UR5, c[0x0][0x634] ;  /* 0x00018d0000057ab9 */ /* 0x000fe40000000800 */
[----:B------:R-:W-:-:S05]  /*9aa0*/  IADD3 R5, P0, R16, UR5, RZ ;  /* 0x0000000510057c10 */ /* 0x000fca000ff1e0ff */
[----:B------:R-:W-:-:S04]  /*9ab0*/  IMAD.X R21, RZ, RZ, R17, P0 ;  /* 0x000000ffff157224 */ /* 0x000fc800000e0611 */
[----:B------:R-:W-:-:S04]  /*9ac0*/  IMAD.WIDE.U32 R6, R21, UR6, RZ ;  /* 0x0000000615067c25 */ /* 0x000fc8000f8e00ff */
[----:B------:R-:W-:-:S04]  /*9ad0*/  IMAD.WIDE.U32 R6, P0, R5, UR7, R6 ;  /* 0x0000000705067c25 */ /* 0x000fc8000f800006 */
[----:B------:R-:W-:-:S04]  /*9ae0*/  IMAD.WIDE.U32 R4, R5, UR6, RZ ;  /* 0x0000000605047c25 */ /* 0x000fc8000f8e00ff */
[----:B------:R-:W-:Y:S01]  /*9af0*/  IMAD.MOV.U32 R4, RZ, RZ, R7 ;  /* 0x000000ffff047224 */ /* 0x000fe200078e0007 */
[----:B------:R-:W-:Y:S01]  /*9b00*/  IADD3 RZ, P1, R5, R6, RZ ;  /* 0x0000000605ff7210 */ /* 0x000fe20007f3e0ff */
[----:B------:R-:W-:-:S04]  /*9b10*/  IMAD.X R5, RZ, RZ, RZ, P0 ;  /* 0x000000ffff057224 */ /* 0x000fc800000e06ff */
[----:B------:R-:W-:-:S08]  /*9b20*/  IMAD.WIDE.U32.X R4, R21, UR7, R4, P1 ;  /* 0x0000000715047c25 */ /* 0x000fd000088e0404 */
.L_x_278:
[--C-:B------:R-:W-:Y:S01]  /*9b30*/  SHF.R.U64 R14, R4, UR8, R5.reuse ;  /* 0x00000008040e7c19 */ /* 0x100fe20008001205 */
[----:B------:R-:W-:Y:S01]  /*9b40*/  FMUL R22, R22, UR9 ;  /* 0x0000000916167c20 */ /* 0x000fe20008400000 */
[----:B------:R-:W-:Y:S01]  /*9b50*/  SHF.R.U32.HI R4, RZ, UR8, R5 ;  /* 0x00000008ff047c19 */ /* 0x000fe20008011605 */
[----:B------:R-:W0:Y:S01]  /*9b60*/  LDC R6, c[0x0][0x144] ;  /* 0x00005100ff067b82 */ /* 0x000e220000000800 */
[----:B------:R-:W-:Y:S01]  /*9b70*/  IADD3 R5, P0, RZ, -R14, RZ ;  /* 0x8000000eff057210 */ /* 0x000fe20007f1e0ff */
[----:B------:R-:W-:Y:S01]  /*9b80*/  ULDC UR5, c[0x0][0x154] ;  /* 0x0000550000057ab9 */ /* 0x000fe20000000800 */
[----:B-1----:R-:W-:Y:S01]  /*9b90*/  I2FP.F32.U32 R7, R20 ;  /* 0x0000001400077245 */ /* 0x002fe20000201000 */
[----:B------:R-:W1:Y:S01]  /*9ba0*/  F2I.U32.TRUNC.NTZ R22, R22 ;  /* 0x0000001600167305 */ /* 0x000e62000020f000 */
[----:B------:R-:W-:Y:S01]  /*9bb0*/  ULDC.64 UR6, c[0x0][0x620] ;  /* 0x0001880000067ab9 */ /* 0x000fe20000000a00 */
[----:B------:R-:W-:Y:S01]  /*9bc0*/  IMAD.X R4, RZ, RZ, ~R4, P0 ;  /* 0x000000ffff047224 */ /* 0x000fe200000e0e04 */
[----:B------:R-:W-:Y:S01]  /*9bd0*/  ISETP.NE.AND P2, PT, R2, 0x1, PT ;  /* 0x000000010200780c */ /* 0x000fe20003f45270 */
[----:B------:R-:W-:Y:S01]  /*9be0*/  FMUL R23, R7, UR5 ;  /* 0x0000000507177c20 */ /* 0x000fe20008400000 */
[----:B------:R-:W2:Y:S01]  /*9bf0*/  LDC R25, c[0x0][0x148] ;  /* 0x00005200ff197b82 */ /* 0x000ea20000000800 */
[----:B------:R-:W-:Y:S01]  /*9c00*/  IMAD R4, R4, UR6, RZ ;  /* 0x0000000604047c24 */ /* 0x000fe2000f8e02ff */
[----:B------:R-:W-:-:S03]  /*9c10*/  ULDC UR5, c[0x0][0x618] ;  /* 0x0001860000057ab9 */ /* 0x000fc60000000800 */
[----:B------:R-:W3:Y:S01]  /*9c20*/  F2I.U32.TRUNC.NTZ R23, R23 ;  /* 0x0000001700177305 */ /* 0x000ee2000020f000 */
[C---:B------:R-:W-:Y:S02]  /*9c30*/  IMAD R7, R5.reuse, UR7, R4 ;  /* 0x0000000705077c24 */ /* 0x040fe4000f8e0204 */
[----:B------:R-:W-:Y:S01]  /*9c40*/  IMAD.WIDE.U32 R4, R5, UR6, R16 ;  /* 0x0000000605047c25 */ /* 0x000fe2000f8e0010 */
[----:B------:R-:W-:Y:S02]  /*9c50*/  ULDC.64 UR6, c[0x0][0x640] ;  /* 0x0001900000067ab9 */ /* 0x000fe40000000a00 */
[----:B------:R-:W-:Y:S01]  /*9c60*/  ISETP.NE.U32.AND P0, PT, RZ, UR6, PT ;  /* 0x00000006ff007c0c */ /* 0x000fe2000bf05070 */
[----:B------:R-:W-:Y:S02]  /*9c70*/  IMAD.IADD R5, R5, 0x1, R7 ;  /* 0x0000000105057824 */ /* 0x000fe400078e0207 */
[----:B-1----:R-:W-:Y:S01]  /*9c80*/  IMAD.MOV R22, RZ, RZ, -R22 ;  /* 0x000000ffff167224 */ /* 0x002fe200078e0a16 */
[----:B------:R-:W-:-:S02]  /*9c90*/  ISETP.NE.AND.EX P0, PT, RZ, UR7, PT, P0 ;  /* 0x00000007ff007c0c */ /* 0x000fc4000bf05300 */
[----:B------:R-:W-:Y:S01]  /*9ca0*/  SHF.R.U64 R21, R4, UR5, R5 ;  /* 0x0000000504157c19 */ /* 0x000fe20008001205 */
[----:B0-----:R-:W-:Y:S01]  /*9cb0*/  IMAD R15, R6, R22, R15 ;  /* 0x00000016060f7224 */ /* 0x001fe200078e020f */
[----:B------:R-:W-:Y:S01]  /*9cc0*/  SHF.R.U32.HI R4, RZ, UR5, R5 ;  /* 0x00000005ff047c19 */ /* 0x000fe20008011605 */
[----:B------:R-:W-:Y:S01]  /*9cd0*/  ULDC UR5, c[0x0][0x608] ;  /* 0x0001820000057ab9 */ /* 0x000fe20000000800 */
[----:B---3--:R-:W-:Y:S02]  /*9ce0*/  IMAD.MOV R6, RZ, RZ, -R23 ;  /* 0x000000ffff067224 */ /* 0x008fe400078e0a17 */
[--C-:B------:R-:W-:Y:S02]  /*9cf0*/  SHF.R.U64 R22, R21, UR5, R4.reuse ;  /* 0x0000000515167c19 */ /* 0x100fe40008001204 */
[----:B------:R-:W-:Y:S01]  /*9d00*/  SHF.R.U32.HI R5, RZ, UR5, R4 ;  /* 0x00000005ff057c19 */ /* 0x000fe20008011604 */
[----:B------:R-:W-:Y:S01]  /*9d10*/  ULDC UR5, c[0x0][0x658] ;  /* 0x0001960000057ab9 */ /* 0x000fe20000000800 */
[----:B--2---:R-:W-:-:S02]  /*9d20*/  @P2 IMAD R15, R25, R6, R20 ;  /* 0x00000006190f2224 */ /* 0x004fc400078e0214 */
[--C-:B------:R-:W-:Y:S02]  /*9d30*/  SHF.R.U64 R20, R22, UR5, R5.reuse ;  /* 0x0000000516147c19 */ /* 0x100fe40008001205 */
[----:B------:R-:W-:-:S03]  /*9d40*/  SHF.R.U32.HI R23, RZ, UR5, R5 ;  /* 0x00000005ff177c19 */ /* 0x000fc60008011605 */
[----:B------:R-:W-:Y:S02]  /*9d50*/  IMAD.MOV.U32 R6, RZ, RZ, R20 ;  /* 0x000000ffff067224 */ /* 0x000fe400078e0014 */
[----:B------:R-:W-:Y:S01]  /*9d60*/  IMAD.MOV.U32 R5, RZ, RZ, R23 ;  /* 0x000000ffff057224 */ /* 0x000fe200078e0017 */
[----:B------:R-:W-:Y:S06]  /*9d70*/  @!P0 BRA `(.L_x_279) ;  /* 0x00000000002c8947 */ /* 0x000fec0003800000 */
        /* <DEDUP_REMOVED lines=9> */
[----:B------:R-:W-:-:S04]  /*9e10*/  IMAD.WIDE.U32.X R4, R23, UR7, R4, P1 ;  /* 0x0000000717047c25 */ /* 0x000fc800088e0404 */
[----:B------:R-:W-:-:S07]  /*9e20*/  IMAD.MOV.U32 R6, RZ, RZ, R4 ;  /* 0x000000ffff067224 */ /* 0x000fce00078e0004 */
.L_x_279:
[----:B------:R-:W-:Y:S01]  /*9e30*/  ULDC UR5, c[0x0][0x648] ;  /* 0x0001920000057ab9 */ /* 0x000fe20000000800 */
[----:B------:R-:W-:Y:S01]  /*9e40*/  LOP3.LUT R4, R22, UR17, RZ, 0xc0, !PT ;  /* 0x0000001116047c12 */ /* 0x000fe2000f8ec0ff */
[----:B------:R-:W-:Y:S01]  /*9e50*/  ULDC UR6, c[0x0][0x610] ;  /* 0x0001840000067ab9 */ /* 0x000fe20000000800 */
[----:B------:R-:W-:Y:S01]  /*9e60*/  SHF.R.U64 R5, R6, UR5, R5 ;  /* 0x0000000506057c19 */ /* 0x000fe20008001205 */
[----:B------:R-:W-:Y:S01]  /*9e70*/  ULDC UR5, c[0x0][0x638] ;  /* 0x00018e0000057ab9 */ /* 0x000fe20000000800 */
[----:B------:R-:W-:-:S03]  /*9e80*/  LOP3.LUT R21, R21, UR4, RZ, 0xc0, !PT ;  /* 0x0000000415157c12 */ /* 0x000fc6000f8ec0ff */
[----:B------:R-:W-:Y:S02]  /*9e90*/  IMAD.MOV R7, RZ, RZ, -R5 ;  /* 0x000000ffff077224 */ /* 0x000fe400078e0a05 */
[----:B------:R-:W-:Y:S02]  /*9ea0*/  IMAD R4, R5, UR18, R4 ;  /* 0x0000001205047c24 */ /* 0x000fe4000f8e0204 */
[----:B------:R-:W-:Y:S01]  /*9eb0*/  IMAD R20, R7, UR5, R20 ;  /* 0x0000000507147c24 */ /* 0x000fe2000f8e0214 */
[----:B------:R-:W-:Y:S01]  /*9ec0*/  ULDC UR5, c[0x0][0x600] ;  /* 0x0001800000057ab9 */ /* 0x000fe20000000800 */
[----:B------:R-:W-:Y:S02]  /*9ed0*/  IMAD R15, R4, UR6, R15 ;  /* 0x00000006040f7c24 */ /* 0x000fe4000f8e020f */
[----:B------:R-:W-:Y:S02]  /*9ee0*/  IMAD R6, R20, UR5, R21 ;  /* 0x0000000514067c24 */ /* 0x000fe4000f8e0215 */
[----:B------:R-:W-:-:S03]  /*9ef0*/  IMAD.MOV.U32 R4, RZ, RZ, 0x1 ;  /* 0x00000001ff047424 */ /* 0x000fc600078e00ff */
[----:B------:R-:W-:Y:S02]  /*9f00*/  SEL R20, R6, R15, !P2 ;  /* 0x0000000f06147207 */ /* 0x000fe40005000000 */
[----:B------:R-:W-:Y:S01]  /*9f10*/  SEL R21, R15, R6, !P2 ;  /* 0x000000060f157207 */ /* 0x000fe20005000000 */
[----:B------:R-:W-:-:S07]  /*9f20*/  IMAD.MOV.U32 R6, RZ, RZ, R14 ;  /* 0x000000ffff067224 */ /* 0x000fce00078e000e */
.L_x_277:
[----:B------:R-:W-:Y:S05]  /*9f30*/  BSYNC B1 ;  /* 0x0000000000017941 */ /* 0x000fea0003800000 */
.L_x_276:
[----:B------:R-:W-:-:S13]  /*9f40*/  LOP3.LUT P0, RZ, R4, 0xff, RZ, 0xc0, !PT ;  /* 0x000000ff04ff7812 */ /* 0x000fda000780c0ff */
[----:B------:R-:W-:Y:S05]  /*9f50*/  @P0 BRA `(.L_x_280) ;  /* 0xfffffff4003c0947 */ /* 0x000fea000383ffff */
[----:B------:R-:W-:Y:S05]  /*9f60*/  BSYNC B0 ;  /* 0x0000000000007941 */ /* 0x000fea0003800000 */
.L_x_269:
[----:B------:R-:W-:-:S03]  /*9f70*/  UMOV UR5, 0xffffffff ;  /* 0xffffffff00057882 */ /* 0x000fc60000000000 */
[----:B------:R-:W-:Y:S05]  /*9f80*/  BRA.DIV UR5, `(.L_x_281) ;  /* 0x0000000605ec7947 */ /* 0x000fea000b800000 */
[----:B------:R-:W-:-:S13]  /*9f90*/  ELECT P6, URZ, PT ;  /* 0x00000000003f782f */ /* 0x000fda00038c0000 */
.L_x_301:
[----:B------:R-:W-:Y:S04]  /*9fa0*/  BSSY B0, `(.L_x_282) ;  /* 0x0000061000007945 */ /* 0x000fe80003800000 */
[----:B------:R-:W-:Y:S05]  /*9fb0*/  @!P6 BRA `(.L_x_283) ;  /* 0x00000004007ce947 */ /* 0x000fea0003800000 */
[----:B------:R-:W-:-:S04]  /*9fc0*/  LOP3.LUT R19, R19, 0x2, RZ, 0xfc, !PT ;  /* 0x0000000213137812 */ /* 0x000fc800078efcff */
[----:B------:R-:W-:-:S13]  /*9fd0*/  ISETP.NE.AND P0, PT, R19, 0x3, PT ;  /* 0x000000031300780c */ /* 0x000fda0003f05270 */
[----:B------:R-:W-:Y:S05]  /*9fe0*/  @!P0 BRA `(.L_x_284) ;  /* 0x0000000000048947 */ /* 0x000fea0003800000 */
[----:B------:R-:W-:Y:S01]  /*9ff0*/  BPT.TRAP 0x1 ;  /* 0x000000040000795c */ /* 0x000fe20000300000 */
.L_x_284:
[----:B------:R-:W0:Y:S01]  /*a000*/  S2R R5, SR_CgaCtaId ;  /* 0x0000000000057919 */ /* 0x000e220000008800 */
[----:B------:R-:W-:Y:S02]  /*a010*/  MOV R2, 0x400 ;  /* 0x0000040000027802 */ /* 0x000fe40000000f00 */
[----:B------:R-:W-:Y:S02]  /*a020*/  SHF.L.U32 R4, R0, 0x1f, RZ ;  /* 0x0000001f00047819 */ /* 0x000fe400000006ff */
[----:B0-----:R-:W-:-:S05]  /*a030*/  LEA R2, R5, R2, 0x18 ;  /* 0x0000000205027211 */ /* 0x001fca00078ec0ff */
[----:B------:R-:W-:-:S04]  /*a040*/  VIADD R2, R2, 0x50 ;  /* 0x0000005002027836 */ /* 0x000fc80000000000 */
[C---:B------:R-:W-:Y:S02]  /*a050*/  IMAD R7, R3.reuse, 0x8, R2 ;  /* 0x0000000803077824 */ /* 0x040fe400078e0202 */
[----:B------:R-:W-:Y:S02]  /*a060*/  VIADD R3, R3, 0x1 ;  /* 0x0000000103037836 */ /* 0x000fe40000000000 */
[----:B------:R-:W0:Y:S03]  /*a070*/  SYNCS.PHASECHK.TRANS64.TRYWAIT P0, [R7+URZ], R4 ;  /* 0x00000004070075a7 */ /* 0x000e26000800017f */
[----:B------:R-:W-:-:S04]  /*a080*/  ISETP.NE.AND P1, PT, R3, 0xa, PT ;  /* 0x0000000a0300780c */ /* 0x000fc80003f25270 */
[----:B------:R-:W-:Y:S02]  /*a090*/  SEL R5, RZ, 0x1, P1 ;  /* 0x00000001ff057807 */ /* 0x000fe40000800000 */
[----:B------:R-:W-:Y:S02]  /*a0a0*/  SEL R3, R3, RZ, P1 ;  /* 0x000000ff03037207 */ /* 0x000fe40000800000 */
[----:B------:R-:W-:-:S03]  /*a0b0*/  LOP3.LUT R6, R0, R5, RZ, 0x3c, !PT ;  /* 0x0000000500067212 */ /* 0x000fc600078e3cff */
[----:B------:R-:W-:Y:S01]  /*a0c0*/  IMAD R8, R3, 0x8, R2 ;  /* 0x0000000803087824 */ /* 0x000fe200078e0202 */
[----:B------:R-:W-:Y:S01]  /*a0d0*/  SHF.L.U32 R5, R6, 0x1f, RZ ;  /* 0x0000001f06057819 */ /* 0x000fe200000006ff */
[----:B0-----:R-:W-:Y:S06]  /*a0e0*/  @!P0 BRA `(.L_x_285) ;  /* 0x0000000400b48947 */ /* 0x001fec0003800000 */
.L_x_302:
[----:B------:R-:W1:Y:S01]  /*a0f0*/  SYNCS.PHASECHK.TRANS64.TRYWAIT P0, [R8+URZ], R5 ;  /* 0x00000005080075a7 */ /* 0x000e62000800017f */
[----:B------:R-:W-:-:S05]  /*a100*/  VIADD R0, R3, 0x1 ;  /* 0x0000000103007836 */ /* 0x000fca0000000000 */
[----:B------:R-:W-:-:S04]  /*a110*/  ISETP.NE.AND P1, PT, R0, 0xa, PT ;  /* 0x0000000a0000780c */ /* 0x000fc80003f25270 */
[----:B------:R-:W-:Y:S02]  /*a120*/  SEL R3, RZ, 0x1, P1 ;  /* 0x00000001ff037807 */ /* 0x000fe40000800000 */
[----:B0-----:R-:W-:Y:S02]  /*a130*/  SEL R7, R0, RZ, P1 ;  /* 0x000000ff00077207 */ /* 0x001fe40000800000 */
[----:B------:R-:W-:-:S03]  /*a140*/  LOP3.LUT R6, R6, R3, RZ, 0x3c, !PT ;  /* 0x0000000306067212 */ /* 0x000fc600078e3cff */
[----:B------:R-:W-:Y:S01]  /*a150*/  IMAD R9, R7, 0x8, R2 ;  /* 0x0000000807097824 */ /* 0x000fe200078e0202 */
[----:B------:R-:W-:Y:S01]  /*a160*/  SHF.L.U32 R4, R6, 0x1f, RZ ;  /* 0x0000001f06047819 */ /* 0x000fe200000006ff */
[----:B-1----:R-:W-:Y:S06]  /*a170*/  @!P0 BRA `(.L_x_286) ;  /* 0x0000000400a48947 */ /* 0x002fec0003800000 */
.L_x_303:
[----:B------:R-:W1:Y:S01]  /*a180*/  SYNCS.PHASECHK.TRANS64.TRYWAIT P0, [R9+URZ], R4 ;  /* 0x00000004090075a7 */ /* 0x000e62000800017f */
[----:B------:R-:W-:-:S05]  /*a190*/  VIADD R0, R7, 0x1 ;  /* 0x0000000107007836 */ /* 0x000fca0000000000 */
[----:B------:R-:W-:-:S04]  /*a1a0*/  ISETP.NE.AND P1, PT, R0, 0xa, PT ;  /* 0x0000000a0000780c */ /* 0x000fc80003f25270 */
[----:B------:R-:W-:Y:S02]  /*a1b0*/  SEL R3, RZ, 0x1, P1 ;  /* 0x00000001ff037807 */ /* 0x000fe40000800000 */
[----:B------:R-:W-:Y:S02]  /*a1c0*/  SEL R7, R0, RZ, P1 ;  /* 0x000000ff00077207 */ /* 0x000fe40000800000 */
[----:B------:R-:W-:-:S03]  /*a1d0*/  LOP3.LUT R6, R6, R3, RZ, 0x3c, !PT ;  /* 0x0000000306067212 */ /* 0x000fc600078e3cff */
[----:B0-----:R-:W-:Y:S01]  /*a1e0*/  IMAD R8, R7, 0x8, R2 ;  /* 0x0000000807087824 */ /* 0x001fe200078e0202 */
[----:B------:R-:W-:Y:S01]  /*a1f0*/  SHF.L.U32 R5, R6, 0x1f, RZ ;  /* 0x0000001f06057819 */ /* 0x000fe200000006ff */
[----:B-1----:R-:W-:Y:S06]  /*a200*/  @!P0 BRA `(.L_x_287) ;  /* 0x0000000400948947 */ /* 0x002fec0003800000 */
.L_x_304:
        /* <DEDUP_REMOVED lines=9> */
.L_x_305:
        /* <DEDUP_REMOVED lines=9> */
.L_x_306:
        /* <DEDUP_REMOVED lines=9> */
.L_x_307:
        /* <DEDUP_REMOVED lines=9> */
.L_x_308:
[----:B------:R-:W1:Y:S01]  /*a450*/  SYNCS.PHASECHK.TRANS64.TRYWAIT P0, [R8+URZ], R5 ;  /* 0x00000005080075a7 */ /* 0x000e62000800017f */
[----:B------:R-:W-:-:S05]  /*a460*/  VIADD R0, R7, 0x1 ;  /* 0x0000000107007836 */ /* 0x000fca0000000000 */
[----:B------:R-:W-:-:S04]  /*a470*/  ISETP.NE.AND P1, PT, R0, 0xa, PT ;  /* 0x0000000a0000780c */ /* 0x000fc80003f25270 */
[----:B------:R-:W-:Y:S02]  /*a480*/  SEL R3, RZ, 0x1, P1 ;  /* 0x00000001ff037807 */ /* 0x000fe40000800000 */
[----:B------:R-:W-:Y:S02]  /*a490*/  SEL R7, R0, RZ, P1 ;  /* 0x000000ff00077207 */ /* 0x000fe40000800000 */
[----:B0-----:R-:W-:-:S03]  /*a4a0*/  LOP3.LUT R9, R6, R3, RZ, 0x3c, !PT ;  /* 0x0000000306097212 */ /* 0x001fc600078e3cff */
[----:B------:R-:W-:Y:S01]  /*a4b0*/  IMAD R11, R7, 0x8, R2 ;  /* 0x00000008070b7824 */ /* 0x000fe200078e0202 */
[----:B------:R-:W-:Y:S01]  /*a4c0*/  SHF.L.U32 R6, R9, 0x1f, RZ ;  /* 0x0000001f09067819 */ /* 0x000fe200000006ff */
[----:B-1----:R-:W-:Y:S06]  /*a4d0*/  @!P0 BRA `(.L_x_292) ;  /* 0x0000000400448947 */ /* 0x002fec0003800000 */
.L_x_309:
[----:B------:R-:W1:Y:S01]  /*a4e0*/  SYNCS.PHASECHK.TRANS64.TRYWAIT P0, [R11+URZ], R6 ;  /* 0x000000060b0075a7 */ /* 0x000e62000800017f */
[----:B------:R-:W-:-:S05]  /*a4f0*/  VIADD R0, R7, 0x1 ;  /* 0x0000000107007836 */ /* 0x000fca0000000000 */
[----:B------:R-:W-:-:S04]  /*a500*/  ISETP.NE.AND P1, PT, R0, 0xa, PT ;  /* 0x0000000a0000780c */ /* 0x000fc80003f25270 */
[----:B------:R-:W-:Y:S02]  /*a510*/  SEL R4, RZ, 0x1, P1 ;  /* 0x00000001ff047807 */ /* 0x000fe40000800000 */
[----:B------:R-:W-:Y:S02]  /*a520*/  SEL R3, R0, RZ, P1 ;  /* 0x000000ff00037207 */ /* 0x000fe40000800000 */
[----:B------:R-:W-:Y:S01]  /*a530*/  LOP3.LUT R0, R9, R4, RZ, 0x3c, !PT ;  /* 0x0000000409007212 */ /* 0x000fe200078e3cff */
[----:B-1----:R-:W-:Y:S06]  /*a540*/  @!P0 BRA `(.L_x_293) ;  /* 0x00000004003c8947 */ /* 0x002fec0003800000 */
.L_x_310:
[----:B------:R-:W-:Y:S01]  /*a550*/  IMAD R3, R3, 0x8, R2 ;  /* 0x0000000803037824 */ /* 0x000fe200078e0202 */
[----:B------:R-:W-:-:S07]  /*a560*/  SHF.L.U32 R0, R0, 0x1f, RZ ;  /* 0x0000001f00007819 */ /* 0x000fce00000006ff */
.L_x_294:
[----:B--2---:R2:W3:Y:S02]  /*a570*/  SYNCS.PHASECHK.TRANS64.TRYWAIT P0, [R3+URZ], R0 ;  /* 0x00000000030075a7 */ /* 0x0044e4000800017f */
[----:B---3--:R-:W-:Y:S05]  /*a580*/  @!P0 NANOSLEEP.SYNCS 0x989680 ;  /* 0x009896800000895d */ /* 0x008fea0003900000 */
[----:B------:R-:W3:Y:S02]  /*a590*/  @!P0 SYNCS.PHASECHK.TRANS64 P0, [R3+URZ], R0 ;  /* 0x00000000030085a7 */ /* 0x000ee4000800007f */
[----:B---3--:R-:W-:Y:S05]  /*a5a0*/  @!P0 BRA `(.L_x_294) ;  /* 0xfffffffc00f08947 */ /* 0x008fea000383ffff */
.L_x_283:
[----:B------:R-:W-:Y:S05]  /*a5b0*/  BSYNC B0 ;  /* 0x0000000000007941 */ /* 0x000fea0003800000 */
.L_x_282:
[----:B------:R-:W-:Y:S05]  /*a5c0*/  EXIT ;  /* 0x000000000000794d */ /* 0x000fea0003800000 */
.L_x_22:
[----:B----4-:R4:W0:Y:S02]  /*a5d0*/  SYNCS.PHASECHK.TRANS64.TRYWAIT P1, [R3+URZ], R0 ;  /* 0x00000000030075a7 */ /* 0x010824000802017f */
[----:B0-----:R-:W-:Y:S05]  /*a5e0*/  @!P1 NANOSLEEP.SYNCS 0x989680 ;  /* 0x009896800000995d */ /* 0x001fea0003900000 */
[----:B------:R-:W0:Y:S02]  /*a5f0*/  @!P1 SYNCS.PHASECHK.TRANS64 P1, [R3+URZ], R0 ;  /* 0x00000000030095a7 */ /* 0x000e24000802007f */
[----:B0-----:R-:W-:Y:S05]  /*a600*/  @!P1 BRA `(.L_x_22) ;  /* 0xfffffffc00f09947 */ /* 0x001fea000383ffff */
[----:B------:R-:W-:Y:S05]  /*a610*/  BRA `(.L_x_21) ;  /* 0xffffff6c00f87947 */ /* 0x000fea000383ffff */
.L_x_27:
[----:B-1----:R1:W3:Y:S02]  /*a620*/  SYNCS.PHASECHK.TRANS64.TRYWAIT P1, [R5+URZ], R4 ;  /* 0x00000004050075a7 */ /* 0x0022e4000802017f */
[----:B---3--:R-:W-:Y:S05]  /*a630*/  @!P1 NANOSLEEP.SYNCS 0x989680 ;  /* 0x009896800000995d */ /* 0x008fea0003900000 */
[----:B------:R-:W3:Y:S02]  /*a640*/  @!P1 SYNCS.PHASECHK.TRANS64 P1, [R5+URZ], R4 ;  /* 0x00000004050095a7 */ /* 0x000ee4000802007f */
[----:B---3--:R-:W-:Y:S05]  /*a650*/  @!P1 BRA `(.L_x_27) ;  /* 0xfffffffc00f09947 */ /* 0x008fea000383ffff */
[----:B------:R-:W-:Y:S05]  /*a660*/  BRA `(.L_x_26) ;  /* 0xffffff7400e07947 */ /* 0x000fea000383ffff */
.L_x_270:
[----:B------:R-:W-:Y:S01]  /*a670*/  BSSY B1, `(.L_x_295) ;  /* 0x0000006000017945 */ /* 0x000fe20003800000 */
[----:B------:R-:W-:-:S07]  /*a680*/  IMAD.MOV.U32 R15, RZ, RZ, -0x1 ;  /* 0xffffffffff0f7424 */ /* 0x000fce00078e00ff */
[----:B------:R-:W-:Y:S05]  /*a690*/  WARPSYNC.COLLECTIVE R15, `(.L_x_296) ;  /* 0x000000000f0c7348 */ /* 0x000fea0003c00000 */
[----:B------:R-:W-:Y:S02]  /*a6a0*/  ELECT P6, UR62, PT ;  /* 0x00000000003e782f */ /* 0x000fe400038c0000 */
[----:B------:R-:W-:Y:S01]  /*a6b0*/  MOV R14, UR62 ;  /* 0x0000003e000e7c02 */ /* 0x000fe20008000f00 */
[----:B------:R-:W-:Y:S10]  /*a6c0*/  ENDCOLLECTIVE ;  /* 0x000000000000791b */ /* 0x000ff40003800000 */
.L_x_296:
[----:B------:R-:W-:Y:S05]  /*a6d0*/  BSYNC B1 ;  /* 0x0000000000017941 */ /* 0x000fea0003800000 */
.L_x_295:
[----:B------:R-:W-:Y:S05]  /*a6e0*/  BRA `(.L_x_297) ;  /* 0xffffffec00647947 */ /* 0x000fea000383ffff */
.L_x_273:
[----:B-1----:R1:W2:Y:S02]  /*a6f0*/  SYNCS.PHASECHK.TRANS64.TRYWAIT P0, [R23+URZ+0x50], R14 ;  /* 0x0000500e170075a7 */ /* 0x0022a4000800017f */
[----:B--2---:R-:W-:Y:S05]  /*a700*/  @!P0 NANOSLEEP.SYNCS 0x989680 ;  /* 0x009896800000895d */ /* 0x004fea0003900000 */
[----:B------:R-:W2:Y:S02]  /*a710*/  @!P0 SYNCS.PHASECHK.TRANS64 P0, [R23+URZ+0x50], R14 ;  /* 0x0000500e170085a7 */ /* 0x000ea4000800007f */
[----:B--2---:R-:W-:Y:S05]  /*a720*/  @!P0 BRA `(.L_x_273) ;  /* 0xfffffffc00f08947 */ /* 0x004fea000383ffff */
[----:B------:R-:W-:Y:S05]  /*a730*/  BRA `(.L_x_298) ;  /* 0xffffffec00a07947 */ /* 0x000fea000383ffff */
.L_x_281:
[----:B------:R-:W-:Y:S01]  /*a740*/  BSSY B0, `(.L_x_299) ;  /* 0x0000006000007945 */ /* 0x000fe20003800000 */
[----:B------:R-:W-:-:S07]  /*a750*/  IMAD.MOV.U32 R15, RZ, RZ, -0x1 ;  /* 0xffffffffff0f7424 */ /* 0x000fce00078e00ff */
[----:B------:R-:W-:Y:S05]  /*a760*/  WARPSYNC.COLLECTIVE R15, `(.L_x_300) ;  /* 0x000000000f0c7348 */ /* 0x000fea0003c00000 */
[----:B------:R-:W-:Y:S02]  /*a770*/  ELECT P6, UR62, PT ;  /* 0x00000000003e782f */ /* 0x000fe400038c0000 */
[----:B------:R-:W-:Y:S01]  /*a780*/  MOV R14, UR62 ;  /* 0x0000003e000e7c02 */ /* 0x000fe20008000f00 */
[----:B------:R-:W-:Y:S10]  /*a790*/  ENDCOLLECTIVE ;  /* 0x000000000000791b */ /* 0x000ff40003800000 */
.L_x_300:
[----:B------:R-:W-:Y:S05]  /*a7a0*/  BSYNC B0 ;  /* 0x0000000000007941 */ /* 0x000fea0003800000 */
.L_x_299:
[----:B------:R-:W-:Y:S05]  /*a7b0*/  BRA `(.L_x_301) ;  /* 0xfffffff400f87947 */ /* 0x000fea000383ffff */
.L_x_285:
[----:B0-----:R0:W1:Y:S02]  /*a7c0*/  SYNCS.PHASECHK.TRANS64.TRYWAIT P0, [R7+URZ], R4 ;  /* 0x00000004070075a7 */ /* 0x001064000800017f */
[----:B-1----:R-:W-:Y:S05]  /*a7d0*/  @!P0 NANOSLEEP.SYNCS 0x989680 ;  /* 0x009896800000895d */ /* 0x002fea0003900000 */
[----:B------:R-:W1:Y:S02]  /*a7e0*/  @!P0 SYNCS.PHASECHK.TRANS64 P0, [R7+URZ], R4 ;  /* 0x00000004070085a7 */ /* 0x000e64000800007f */
[----:B-1----:R-:W-:Y:S05]  /*a7f0*/  @!P0 BRA `(.L_x_285) ;  /* 0xfffffffc00f08947 */ /* 0x002fea000383ffff */
[----:B------:R-:W-:Y:S05]  /*a800*/  BRA `(.L_x_302) ;  /* 0xfffffff800387947 */ /* 0x000fea000383ffff */
.L_x_286:
[----:B0-----:R0:W1:Y:S02]  /*a810*/  SYNCS.PHASECHK.TRANS64.TRYWAIT P0, [R8+URZ], R5 ;  /* 0x00000005080075a7 */ /* 0x001064000800017f */
[----:B-1----:R-:W-:Y:S05]  /*a820*/  @!P0 NANOSLEEP.SYNCS 0x989680 ;  /* 0x009896800000895d */ /* 0x002fea0003900000 */
[----:B------:R-:W1:Y:S02]  /*a830*/  @!P0 SYNCS.PHASECHK.TRANS64 P0, [R8+URZ], R5 ;  /* 0x00000005080085a7 */ /* 0x000e64000800007f */
[----:B-1----:R-:W-:Y:S05]  /*a840*/  @!P0 BRA `(.L_x_286) ;  /* 0xfffffffc00f08947 */ /* 0x002fea000383ffff */
[----:B------:R-:W-:Y:S05]  /*a850*/  BRA `(.L_x_303) ;  /* 0xfffffff800487947 */ /* 0x000fea000383ffff */
.L_x_287:
[----:B0-----:R0:W1:Y:S02]  /*a860*/  SYNCS.PHASECHK.TRANS64.TRYWAIT P0, [R9+URZ], R4 ;  /* 0x00000004090075a7 */ /* 0x001064000800017f */
[----:B-1----:R-:W-:Y:S05]  /*a870*/  @!P0 NANOSLEEP.SYNCS 0x989680 ;  /* 0x009896800000895d */ /* 0x002fea0003900000 */
[----:B------:R-:W1:Y:S02]  /*a880*/  @!P0 SYNCS.PHASECHK.TRANS64 P0, [R9+URZ], R4 ;  /* 0x00000004090085a7 */ /* 0x000e64000800007f */
[----:B-1----:R-:W-:Y:S05]  /*a890*/  @!P0 BRA `(.L_x_287) ;  /* 0xfffffffc00f08947 */ /* 0x002fea000383ffff */
[----:B------:R-:W-:Y:S05]  /*a8a0*/  BRA `(.L_x_304) ;  /* 0xfffffff800587947 */ /* 0x000fea000383ffff */
.L_x_288:
[----:B0-----:R0:W1:Y:S02]  /*a8b0*/  SYNCS.PHASECHK.TRANS64.TRYWAIT P0, [R8+URZ], R5 ;  /* 0x00000005080075a7 */ /* 0x001064000800017f */
[----:B-1----:R-:W-:Y:S05]  /*a8c0*/  @!P0 NANOSLEEP.SYNCS 0x989680 ;  /* 0x009896800000895d */ /* 0x002fea0003900000 */
[----:B------:R-:W1:Y:S02]  /*a8d0*/  @!P0 SYNCS.PHASECHK.TRANS64 P0, [R8+URZ], R5 ;  /* 0x00000005080085a7 */ /* 0x000e64000800007f */
[----:B-1----:R-:W-:Y:S05]  /*a8e0*/  @!P0 BRA `(.L_x_288) ;  /* 0xfffffffc00f08947 */ /* 0x002fea000383ffff */
[----:B------:R-:W-:Y:S05]  /*a8f0*/  BRA `(.L_x_305) ;  /* 0xfffffff800687947 */ /* 0x000fea000383ffff */
.L_x_289:
[----:B0-----:R0:W1:Y:S02]  /*a900*/  SYNCS.PHASECHK.TRANS64.TRYWAIT P0, [R9+URZ], R4 ;  /* 0x00000004090075a7 */ /* 0x001064000800017f */
[----:B-1----:R-:W-:Y:S05]  /*a910*/  @!P0 NANOSLEEP.SYNCS 0x989680 ;  /* 0x009896800000895d */ /* 0x002fea0003900000 */
[----:B------:R-:W1:Y:S02]  /*a920*/  @!P0 SYNCS.PHASECHK.TRANS64 P0, [R9+URZ], R4 ;  /* 0x00000004090085a7 */ /* 0x000e64000800007f */
[----:B-1----:R-:W-:Y:S05]  /*a930*/  @!P0 BRA `(.L_x_289) ;  /* 0xfffffffc00f08947 */ /* 0x002fea000383ffff */
[----:B------:R-:W-:Y:S05]  /*a940*/  BRA `(.L_x_306) ;  /* 0xfffffff800787947 */ /* 0x000fea000383ffff */
.L_x_290:
[----:B0-----:R0:W1:Y:S02]  /*a950*/  SYNCS.PHASECHK.TRANS64.TRYWAIT P0, [R8+URZ], R5 ;  /* 0x00000005080075a7 */ /* 0x001064000800017f */
[----:B-1----:R-:W-:Y:S05]  /*a960*/  @!P0 NANOSLEEP.SYNCS 0x989680 ;  /* 0x009896800000895d */ /* 0x002fea0003900000 */
[----:B------:R-:W1:Y:S02]  /*a970*/  @!P0 SYNCS.PHASECHK.TRANS64 P0, [R8+URZ], R5 ;  /* 0x00000005080085a7 */ /* 0x000e64000800007f */
[----:B-1----:R-:W-:Y:S05]  /*a980*/  @!P0 BRA `(.L_x_290) ;  /* 0xfffffffc00f08947 */ /* 0x002fea000383ffff */
[----:B------:R-:W-:Y:S05]  /*a990*/  BRA `(.L_x_307) ;  /* 0xfffffff800887947 */ /* 0x000fea000383ffff */
.L_x_291:
[----:B0-----:R0:W1:Y:S02]  /*a9a0*/  SYNCS.PHASECHK.TRANS64.TRYWAIT P0, [R9+URZ], R4 ;  /* 0x00000004090075a7 */ /* 0x001064000800017f */
[----:B-1----:R-:W-:Y:S05]  /*a9b0*/  @!P0 NANOSLEEP.SYNCS 0x989680 ;  /* 0x009896800000895d */ /* 0x002fea0003900000 */
[----:B------:R-:W1:Y:S02]  /*a9c0*/  @!P0 SYNCS.PHASECHK.TRANS64 P0, [R9+URZ], R4 ;  /* 0x00000004090085a7 */ /* 0x000e64000800007f */
[----:B-1----:R-:W-:Y:S05]  /*a9d0*/  @!P0 BRA `(.L_x_291) ;  /* 0xfffffffc00f08947 */ /* 0x002fea000383ffff */
[----:B------:R-:W-:Y:S05]  /*a9e0*/  BRA `(.L_x_308) ;  /* 0xfffffff800987947 */ /* 0x000fea000383ffff */
.L_x_292:
[----:B0-----:R0:W1:Y:S02]  /*a9f0*/  SYNCS.PHASECHK.TRANS64.TRYWAIT P0, [R8+URZ], R5 ;  /* 0x00000005080075a7 */ /* 0x001064000800017f */
[----:B-1----:R-:W-:Y:S05]  /*aa00*/  @!P0 NANOSLEEP.SYNCS 0x989680 ;  /* 0x009896800000895d */ /* 0x002fea0003900000 */
[----:B------:R-:W1:Y:S02]  /*aa10*/  @!P0 SYNCS.PHASECHK.TRANS64 P0, [R8+URZ], R5 ;  /* 0x00000005080085a7 */ /* 0x000e64000800007f */
[----:B-1----:R-:W-:Y:S05]  /*aa20*/  @!P0 BRA `(.L_x_292) ;  /* 0xfffffffc00f08947 */ /* 0x002fea000383ffff */
[----:B------:R-:W-:Y:S05]  /*aa30*/  BRA `(.L_x_309) ;  /* 0xfffffff800a87947 */ /* 0x000fea000383ffff */
.L_x_293:
[----:B-1----:R1:W2:Y:S02]  /*aa40*/  SYNCS.PHASECHK.TRANS64.TRYWAIT P0, [R11+URZ], R6 ;  /* 0x000000060b0075a7 */ /* 0x0022a4000800017f */
[----:B--2---:R-:W-:Y:S05]  /*aa50*/  @!P0 NANOSLEEP.SYNCS 0x989680 ;  /* 0x009896800000895d */ /* 0x004fea0003900000 */
[----:B------:R-:W2:Y:S02]  /*aa60*/  @!P0 SYNCS.PHASECHK.TRANS64 P0, [R11+URZ], R6 ;  /* 0x000000060b0085a7 */ /* 0x000ea4000800007f */
[----:B--2---:R-:W-:Y:S05]  /*aa70*/  @!P0 BRA `(.L_x_293) ;  /* 0xfffffffc00f08947 */ /* 0x004fea000383ffff */
[----:B------:R-:W-:Y:S05]  /*aa80*/  BRA `(.L_x_310) ;  /* 0xfffffff800b07947 */ /* 0x000fea000383ffff */
.L_x_311:
[----:B------:R-:W-:-:S00]  /*aa90*/  BRA `(.L_x_311) ;  /* 0xfffffffc00fc7947 */ /* 0x000fc0000383ffff */
[----:B------:R-:W-:-:S00]  /*aaa0*/  NOP ;  /* 0x0000000000007918 */ /* 0x000fc00000000000 */
        /* <DEDUP_REMOVED lines=13> */
.L_x_312:


//--------------------- .nv.global.init           --------------------------
	.section	.nv.global.init,"aw",@progbits
.nv.global.init:
	.type		$str$22,@object
	.size		$str$22,($str$23 - $str$22)
$str$22:
        /*0000*/ 	.byte	0x6b, 0x5f, 0x74, 0x69, 0x6c, 0x65, 0x5f, 0x63, 0x6f, 0x75, 0x6e, 0x74, 0x20, 0x3e, 0x3d, 0x20
        /*0010*/ 	.byte	0x31, 0x00
	.type		$str$23,@object
	.size		$str$23,(__unnamed_1 - $str$23)
$str$23:
        /*0012*/ 	.byte	0x2f, 0x74, 0x6d, 0x70, 0x2f, 0x63, 0x75, 0x74, 0x6c, 0x61, 0x73, 0x73, 0x5f, 0x73, 0x77, 0x65
        /*0022*/ 	.byte	0x65, 0x70, 0x5f, 0x73, 0x72, 0x63, 0x2f, 0x69, 0x6e, 0x63, 0x6c, 0x75, 0x64, 0x65, 0x2f, 0x63
        /*0032*/ 	.byte	0x75, 0x74, 0x6c, 0x61, 0x73, 0x73, 0x2f, 0x67, 0x65, 0x6d, 0x6d, 0x2f, 0x63, 0x6f, 0x6c, 0x6c
        /*0042*/ 	.byte	0x65, 0x63, 0x74, 0x69, 0x76, 0x65, 0x2f, 0x73, 0x6d, 0x39, 0x30, 0x5f, 0x6d, 0x6d, 0x61, 0x5f
        /*0052*/ 	.byte	0x74, 0x6d, 0x61, 0x5f, 0x67, 0x6d, 0x6d, 0x61, 0x5f, 0x73, 0x73, 0x5f, 0x77, 0x61, 0x72, 0x70
        /*0062*/ 	.byte	0x73, 0x70, 0x65, 0x63, 0x69, 0x61, 0x6c, 0x69, 0x7a, 0x65, 0x64, 0x2e, 0x68, 0x70, 0x70, 0x00
	.type		__unnamed_1,@object
	.size		__unnamed_1,(.L_0 - __unnamed_1)
__unnamed_1:
        /*0072*/ 	.byte	0x76, 0x6f, 0x69, 0x64, 0x20, 0x63, 0x75, 0x74, 0x6c, 0x61, 0x73, 0x73, 0x3a, 0x3a, 0x67, 0x65
        /* <DEDUP_REMOVED lines=172> */
        /*0b42*/ 	.byte	0x69, 0x64, 0x65, 0x6e, 0x74, 0x69, 0x74, 0x79, 0x5d, 0x00
.L_0:


//--------------------- .nv.shared._ZN7cutlass13device_kernelINS_4gemm6kernel13GemmUniversalIN4cute5tupleIJiiiiEEENS1_10collective13CollectiveMmaINS1_34MainloopSm90TmaGmmaWarpSpecializedILi10ENS5_IJNS4_1CILi2EEENSA_ILi1EEESC_EEENS1_35KernelTmaWarpSpecializedCooperativeEEENS5_IJNSA_ILi128EEENSA_ILi224EEENSA_ILi64EEEEEEaNS5_IJlSC_lEEEaSK_NS4_8TiledMMAINS4_8MMA_AtomIJNS4_4SM904GMMA26MMA_64x32x32_S32S8S8_SS_TNEEEENS4_6LayoutISD_NS5_IJSC_NSA_ILi0EEESS_EEEEENS5_IJNS4_10UnderscoreESV_SV_EEEEENS4_13SM90_TMA_LOADENS4_14ComposedLayoutINS4_7SwizzleILi2ELi4ELi3EEENS4_18smem_ptr_flag_bitsILi8EEENSR_INS5_IJNSA_ILi8EEESI_EEENS5_IJSI_SC_EEEEEEEvNS4_8identityENS4_23SM90_TMA_LOAD_MULTICASTES18_vS19_EENS_8epilogue10collective6detail29Sm90TmaWarpSpecializedAdapterINS1D_15DefaultEpilogueIaSK_SK_NS1C_6thread17LinearCombinationIaLi1EiiLNS1H_9ScaleType4KindE0ELNS_15FloatRoundStyleE2EaEENS1_15EpilogueDefaultEEEEEvvEEEEvNT_6ParamsE --------------------------
	.section	.nv.shared._ZN7cutlass13device_kernelINS_4gemm6kernel13GemmUniversalIN4cute5tupleIJiiiiEEENS1_10collective13CollectiveMmaINS1_34MainloopSm90TmaGmmaWarpSpecializedILi10ENS5_IJNS4_1CILi2EEENSA_ILi1EEESC_EEENS1_35KernelTmaWarpSpecializedCooperativeEEENS5_IJNSA_ILi128EEENSA_ILi224EEENSA_ILi64EEEEEEaNS5_IJlSC_lEEEaSK_NS4_8TiledMMAINS4_8MMA_AtomIJNS4_4SM904GMMA26MMA_64x32x32_S32S8S8_SS_TNEEEENS4_6LayoutISD_NS5_IJSC_NSA_ILi0EEESS_EEEEENS5_IJNS4_10UnderscoreESV_SV_EEEEENS4_13SM90_TMA_LOADENS4_14ComposedLayoutINS4_7SwizzleILi2ELi4ELi3EEENS4_18smem_ptr_flag_bitsILi8EEENSR_INS5_IJNSA_ILi8EEESI_EEENS5_IJSI_SC_EEEEEEEvNS4_8identityENS4_23SM90_TMA_LOAD_MULTICASTES18_vS19_EENS_8epilogue10collective6detail29Sm90TmaWarpSpecializedAdapterINS1D_15DefaultEpilogueIaSK_SK_NS1C_6thread17LinearCombinationIaLi1EiiLNS1H_9ScaleType4KindE0ELNS_15FloatRoundStyleE2EaEENS1_15EpilogueDefaultEEEEEvvEEEEvNT_6ParamsE,"aw",@nobits
	.sectionflags	@""
	.align	16
	.zero		1024


//--------------------- .nv.shared.reserved.0     --------------------------
	.section	.nv.shared.reserved.0,"aw",@nobits
	.weak		__nv_reservedSMEM_offset_0_alias
	.size		__nv_reservedSMEM_offset_0_alias, 0, 0
	.other		__nv_reservedSMEM_offset_0_alias,@"STO_CUDA_RESERVED_SHARED STV_DEFAULT"
__nv_reservedSMEM_offset_0_alias:
	.zero		0


//--------------------- .nv.global                --------------------------
	.section	.nv.global,"aw",@nobits
.nv.global:
	.type		_ZN40_INTERNAL_dad8f65c_4_k_cu_25bea610_169494cute1_E,@object
	.size		_ZN40_INTERNAL_dad8f65c_4_k_cu_25bea610_169494cute1_E,(_ZN40_INTERNAL_dad8f65c_4_k_cu_25bea610_169494cuda3std3__45__cpo6cbeginE - _ZN40_INTERNAL_dad8f65c_4_k_cu_25bea610_169494cute1_E)
_ZN40_INTERNAL_dad8f65c_4_k_cu_25bea610_169494cute1_E:
	.zero		1
	.type		_ZN40_INTERNAL_dad8f65c_4_k_cu_25bea610_169494cuda3std3__45__cpo6cbeginE,@object
	.size		_ZN40_INTERNAL_dad8f65c_4_k_cu_25bea610_169494cuda3std3__45__cpo6cbeginE,(_ZN40_INTERNAL_dad8f65c_4_k_cu_25bea610_169494cuda3std3__48in_placeE - _ZN40_INTERNAL_dad8f65c_4_k_cu_25bea610_169494cuda3std3__45__cpo6cbeginE)
_ZN40_INTERNAL_dad8f65c_4_k_cu_25bea610_169494cuda3std3__45__cpo6cbeginE:
	.zero		1
	.type		_ZN40_INTERNAL_dad8f65c_4_k_cu_25bea610_169494cuda3std3__48in_placeE,@object
	.size		_ZN40_INTERNAL_dad8f65c_4_k_cu_25bea610_169494cuda3std3__48in_placeE,(_ZN40_INTERNAL_dad8f65c_4_k_cu_25bea610_169494cuda3std6ranges3__45__cpo9iter_moveE - _ZN40_INTERNAL_dad8f65c_4_k_cu_25bea610_169494cuda3std3__48in_placeE)
_ZN40_INTERNAL_dad8f65c_4_k_cu_25bea610_169494cuda3std3__48in_placeE:
	.zero		1
	.type		_ZN40_INTERNAL_dad8f65c_4_k_cu_25bea610_169494cuda3std6ranges3__45__cpo9iter_moveE,@object
	.size		_ZN40_INTERNAL_dad8f65c_4_k_cu_25bea610_169494cuda3std6ranges3__45__cpo9iter_moveE,(_ZN40_INTERNAL_dad8f65c_4_k_cu_25bea610_169494cuda3std3__45__cpo5beginE - _ZN40_INTERNAL_dad8f65c_4_k_cu_25bea610_169494cuda3std6ranges3__45__cpo9iter_moveE)
_ZN40_INTERNAL_dad8f65c_4_k_cu_25bea610_169494cuda3std6ranges3__45__cpo9iter_moveE:
	.zero		1
	.type		_ZN40_INTERNAL_dad8f65c_4_k_cu_25bea610_169494cuda3std3__45__cpo5beginE,@object
	.size		_ZN40_INTERNAL_dad8f65c_4_k_cu_25bea610_169494cuda3std3__45__cpo5beginE,(_ZN40_INTERNAL_dad8f65c_4_k_cu_25bea610_169494cuda3std3__442_GLOBAL__N__dad8f65c_4_k_cu_25bea610_169496ignoreE - _ZN40_INTERNAL_dad8f65c_4_k_cu_25bea610_169494cuda3std3__45__cpo5beginE)
_ZN40_INTERNAL_dad8f65c_4_k_cu_25bea610_169494cuda3std3__45__cpo5beginE:
	.zero		1
	.type		_ZN40_INTERNAL_dad8f65c_4_k_cu_25bea610_169494cuda3std3__442_GLOBAL__N__dad8f65c_4_k_cu_25bea610_169496ignoreE,@object
	.size		_ZN40_INTERNAL_dad8f65c_4_k_cu_25bea610_169494cuda3std3__442_GLOBAL__N__dad8f65c_4_k_cu_25bea610_169496ignoreE,(_ZN40_INTERNAL_dad8f65c_4_k_cu_25bea610_169494cute7productE - _ZN40_INTERNAL_dad8f65c_4_k_cu_25bea610_169494cuda3std3__442_GLOBAL__N__dad8f65c_4_k_cu_25bea610_169496ignoreE)
_ZN40_INTERNAL_dad8f65c_4_k_cu_25bea610_169494cuda3std3__442_GLOBAL__N__dad8f65c_4_k_cu_25bea610_169496ignoreE:
	.zero		1
	.type		_ZN40_INTERNAL_dad8f65c_4_k_cu_25bea610_169494cute7productE,@object
	.size		_ZN40_INTERNAL_dad8f65c_4_k_cu_25bea610_169494cute7productE,(_ZN40_INTERNAL_dad8f65c_4_k_cu_25bea610_169494cuda3std3__45__cpo3endE - _ZN40_INTERNAL_dad8f65c_4_k_cu_25bea610_169494cute7productE)
_ZN40_INTERNAL_dad8f65c_4_k_cu_25bea610_169494cute7productE:
	.zero		1
	.type		_ZN40_INTERNAL_dad8f65c_4_k_cu_25bea610_169494cuda3std3__45__cpo3endE,@object
	.size		_ZN40_INTERNAL_dad8f65c_4_k_cu_25bea610_169494cuda3std3__45__cpo3endE,(_ZN40_INTERNAL_dad8f65c_4_k_cu_25bea610_169494cuda3std3__419piecewise_constructE - _ZN40_INTERNAL_dad8f65c_4_k_cu_25bea610_169494cuda3std3__45__cpo3endE)
_ZN40_INTERNAL_dad8f65c_4_k_cu_25bea610_169494cuda3std3__45__cpo3endE:
	.zero		1
	.type		_ZN40_INTERNAL_dad8f65c_4_k_cu_25bea610_169494cuda3std3__419piecewise_constructE,@object
	.size		_ZN40_INTERNAL_dad8f65c_4_k_cu_25bea610_169494cuda3std3__419piecewise_constructE,(_ZN40_INTERNAL_dad8f65c_4_k_cu_25bea610_169494cuda3std3__45__cpo4cendE - _ZN40_INTERNAL_dad8f65c_4_k_cu_25bea610_169494cuda3std3__419piecewise_constructE)
_ZN40_INTERNAL_dad8f65c_4_k_cu_25bea610_169494cuda3std3__419piecewise_constructE:
	.zero		1
	.type		_ZN40_INTERNAL_dad8f65c_4_k_cu_25bea610_169494cuda3std3__45__cpo4cendE,@object
	.size		_ZN40_INTERNAL_dad8f65c_4_k_cu_25bea610_169494cuda3std3__45__cpo4cendE,(_ZN40_INTERNAL_dad8f65c_4_k_cu_25bea610_169494cuda3std6ranges3__45__cpo4swapE - _ZN40_INTERNAL_dad8f65c_4_k_cu_25bea610_169494cuda3std3__45__cpo4cendE)
_ZN40_INTERNAL_dad8f65c_4_k_cu_25bea610_169494cuda3std3__45__cpo4cendE:
	.zero		1
	.type		_ZN40_INTERNAL_dad8f65c_4_k_cu_25bea610_169494cuda3std6ranges3__45__cpo4swapE,@object
	.size		_ZN40_INTERNAL_dad8f65c_4_k_cu_25bea610_169494cuda3std6ranges3__45__cpo4swapE,(.L_8 - _ZN40_INTERNAL_dad8f65c_4_k_cu_25bea610_169494cuda3std6ranges3__45__cpo4swapE)
_ZN40_INTERNAL_dad8f65c_4_k_cu_25bea610_169494cuda3std6ranges3__45__cpo4swapE:
	.zero		1
.L_8:


//--------------------- .nv.constant0._ZN7cutlass13device_kernelINS_4gemm6kernel13GemmUniversalIN4cute5tupleIJiiiiEEENS1_10collective13CollectiveMmaINS1_34MainloopSm90TmaGmmaWarpSpecializedILi10ENS5_IJNS4_1CILi2EEENSA_ILi1EEESC_EEENS1_35KernelTmaWarpSpecializedCooperativeEEENS5_IJNSA_ILi128EEENSA_ILi224EEENSA_ILi64EEEEEEaNS5_IJlSC_lEEEaSK_NS4_8TiledMMAINS4_8MMA_AtomIJNS4_4SM904GMMA26MMA_64x32x32_S32S8S8_SS_TNEEEENS4_6LayoutISD_NS5_IJSC_NSA_ILi0EEESS_EEEEENS5_IJNS4_10UnderscoreESV_SV_EEEEENS4_13SM90_TMA_LOADENS4_14ComposedLayoutINS4_7SwizzleILi2ELi4ELi3EEENS4_18smem_ptr_flag_bitsILi8EEENSR_INS5_IJNSA_ILi8EEESI_EEENS5_IJSI_SC_EEEEEEEvNS4_8identityENS4_23SM90_TMA_LOAD_MULTICASTES18_vS19_EENS_8epilogue10collective6detail29Sm90TmaWarpSpecializedAdapterINS1D_15DefaultEpilogueIaSK_SK_NS1C_6thread17LinearCombinationIaLi1EiiLNS1H_9ScaleType4KindE0ELNS_15FloatRoundStyleE2EaEENS1_15EpilogueDefaultEEEEEvvEEEEvNT_6ParamsE --------------------------
	.section	.nv.constant0._ZN7cutlass13device_kernelINS_4gemm6kernel13GemmUniversalIN4cute5tupleIJiiiiEEENS1_10collective13CollectiveMmaINS1_34MainloopSm90TmaGmmaWarpSpecializedILi10ENS5_IJNS4_1CILi2EEENSA_ILi1EEESC_EEENS1_35KernelTmaWarpSpecializedCooperativeEEENS5_IJNSA_ILi128EEENSA_ILi224EEENSA_ILi64EEEEEEaNS5_IJlSC_lEEEaSK_NS4_8TiledMMAINS4_8MMA_AtomIJNS4_4SM904GMMA26MMA_64x32x32_S32S8S8_SS_TNEEEENS4_6LayoutISD_NS5_IJSC_NSA_ILi0EEESS_EEEEENS5_IJNS4_10UnderscoreESV_SV_EEEEENS4_13SM90_TMA_LOADENS4_14ComposedLayoutINS4_7SwizzleILi2ELi4ELi3EEENS4_18smem_ptr_flag_bitsILi8EEENSR_INS5_IJNSA_ILi8EEESI_EEENS5_IJSI_SC_EEEEEEEvNS4_8identityENS4_23SM90_TMA_LOAD_MULTICASTES18_vS19_EENS_8epilogue10collective6detail29Sm90TmaWarpSpecializedAdapterINS1D_15DefaultEpilogueIaSK_SK_NS1C_6thread17LinearCombinationIaLi1EiiLNS1H_9ScaleType4KindE0ELNS_15FloatRoundStyleE2EaEENS1_15EpilogueDefaultEEEEEvvEEEEvNT_6ParamsE,"a",@progbits
	.sectionflags	@""
	.align	4
.nv.constant0._ZN7cutlass13device_kernelINS_4gemm6kernel13GemmUniversalIN4cute5tupleIJiiiiEEENS1_10collective13CollectiveMmaINS1_34MainloopSm90TmaGmmaWarpSpecializedILi10ENS5_IJNS4_1CILi2EEENSA_ILi1EEESC_EEENS1_35KernelTmaWarpSpecializedCooperativeEEENS5_IJNSA_ILi128EEENSA_ILi224EEENSA_ILi64EEEEEEaNS5_IJlSC_lEEEaSK_NS4_8TiledMMAINS4_8MMA_AtomIJNS4_4SM904GMMA26MMA_64x32x32_S32S8S8_SS_TNEEEENS4_6LayoutISD_NS5_IJSC_NSA_ILi0EEESS_EEEEENS5_IJNS4_10UnderscoreESV_SV_EEEEENS4_13SM90_TMA_LOADENS4_14ComposedLayoutINS4_7SwizzleILi2ELi4ELi3EEENS4_18smem_ptr_flag_bitsILi8EEENSR_INS5_IJNSA_ILi8EEESI_EEENS5_IJSI_SC_EEEEEEEvNS4_8identityENS4_23SM90_TMA_LOAD_MULTICASTES18_vS19_EENS_8epilogue10collective6detail29Sm90TmaWarpSpecializedAdapterINS1D_15DefaultEpilogueIaSK_SK_NS1C_6thread17LinearCombinationIaLi1EiiLNS1H_9ScaleType4KindE0ELNS_15FloatRoundStyleE2EaEENS1_15EpilogueDefaultEEEEEvvEEEEvNT_6ParamsE:
	.zero		1664


//--------------------- SYMBOLS --------------------------

	.type		.nv.reservedSmem.offset0,@object
	.size		.nv.reservedSmem.offset0,0x4
	.type		__assertfail,@function
